def matmul_kernel(
    a_ptr,
    b_ptr,
    c_ptr,
    M,
    N,
    K,
    stride_am,
    stride_ak,
    stride_bk,
    stride_bn,
    stride_cm,
    stride_cn,
    BLOCK_M: tl.constexpr,
    BLOCK_N: tl.constexpr,
    BLOCK_K: tl.constexpr,
    GROUP_M: tl.constexpr,
):
    pid = tl.program_id(axis=0)
    num_pid_m = tl.cdiv(M, BLOCK_M)
    num_pid_n = tl.cdiv(N, BLOCK_N)
    num_pid_in_group = GROUP_M * num_pid_n
    group_id = pid // num_pid_in_group
    first_pid_m = group_id * GROUP_M
    group_size_m = min(num_pid_m - first_pid_m, GROUP_M)
    pid_m = first_pid_m + ((pid % num_pid_in_group) % group_size_m)
    pid_n = (pid % num_pid_in_group) // group_size_m

    offs_am = (pid_m * BLOCK_M + tl.arange(0, BLOCK_M)) % M
    offs_bn = (pid_n * BLOCK_N + tl.arange(0, BLOCK_N)) % N
    offs_k = tl.arange(0, BLOCK_K)
    a_ptrs = a_ptr + offs_am[:, None] * stride_am + offs_k[None, :] * stride_ak
    b_ptrs = b_ptr + offs_k[:, None] * stride_bk + offs_bn[None, :] * stride_bn

    acc = tl.zeros((BLOCK_M, BLOCK_N), dtype=tl.float32)
    for kk in range(0, tl.cdiv(K, BLOCK_K)):
        a = tl.load(a_ptrs, mask=offs_k[None, :] < K - kk * BLOCK_K, other=0.0)
        b = tl.load(b_ptrs, mask=offs_k[:, None] < K - kk * BLOCK_K, other=0.0)
        acc = tl.dot(a, b, acc)
        a_ptrs += BLOCK_K * stride_ak
        b_ptrs += BLOCK_K * stride_bk

    c = acc.to(c_ptr.dtype.element_ty)
    offs_cm = pid_m * BLOCK_M + tl.arange(0, BLOCK_M)
    offs_cn = pid_n * BLOCK_N + tl.arange(0, BLOCK_N)
    c_ptrs = c_ptr + offs_cm[:, None] * stride_cm + offs_cn[None, :] * stride_cn
    mask = (offs_cm[:, None] < M) & (offs_cn[None, :] < N)
    tl.store(c_ptrs, c, mask=mask)

# config = {"BLOCK_K": 16, "BLOCK_M": 32, "BLOCK_N": 64, "GROUP_M": 8, "arch": "sm_100", "dtype": "fp16", "num_ctas": 1, "num_stages": 3, "num_warps": 4}
# arch = sm_100


// ===== COMPILED SASS (sm_100a) =====

	.target	sm_100a

	.elftype	@"ET_EXEC"


//--------------------- .note.nv.tkinfo           --------------------------
	.section	.note.nv.tkinfo,"",@"SHT_NOTE"
	.sectionflags	@"SHF_NOTE_NV_TKINFO"
	.tkinfo
        /*0018*/ 	.word	0x00000081
        /*0030*/ 	.string	""
        /*0030*/ 	.string	"ptxas-blackwell"
        /*0030*/ 	.string	"Cuda compilation tools, release 12.9, V12.9.86"
        /*0030*/ 	.string	"Build cuda_12.9.r12.9/compiler.36037853_0"
        /*0030*/ 	.string	"-v  -suppress-debug-info  -lineinfo  -arch sm_100a "



//--------------------- .note.nv.cuver            --------------------------
	.section	.note.nv.cuver,"",@"SHT_NOTE"
	.sectionflags	@"SHF_NOTE_NV_CUVER"
        /*0018*/ 	.short	0x0001
        /*001a*/ 	.short	0x0064
        /*001c*/ 	.short	0x0001
        /*001e*/ 	.short	0x0000
        /*0020*/ 	.short	0x0001
        /*0022*/ 	.short	0x0000


//--------------------- .nv.info                  --------------------------
	.section	.nv.info,"",@"SHT_CUDA_INFO"
	.align	4


	//----- nvinfo : EIATTR_REGCOUNT
	.align		4
        /*0000*/ 	.byte	0x04, 0x2f
        /*0002*/ 	.short	(.L_1 - .L_0)
	.align		4
.L_0:
        /*0004*/ 	.word	index@(matmul_kernel)
        /*0008*/ 	.word	0x00000050


	//----- nvinfo : EIATTR_FRAME_SIZE
	.align		4
.L_1:
        /*000c*/ 	.byte	0x04, 0x11
        /*000e*/ 	.short	(.L_3 - .L_2)
	.align		4
.L_2:
        /*0010*/ 	.word	index@(matmul_kernel)
        /*0014*/ 	.word	0x00000000


	//----- nvinfo : EIATTR_MIN_STACK_SIZE
	.align		4
.L_3:
        /*0018*/ 	.byte	0x04, 0x12
        /*001a*/ 	.short	(.L_5 - .L_4)
	.align		4
.L_4:
        /*001c*/ 	.word	index@(matmul_kernel)
        /*0020*/ 	.word	0x00000000
.L_5:


//--------------------- .nv.info.matmul_kernel    --------------------------
	.section	.nv.info.matmul_kernel,"",@"SHT_CUDA_INFO"
	.sectionflags	@""
	.align	4


	//----- nvinfo : EIATTR_CUDA_API_VERSION
	.align		4
        /*0000*/ 	.byte	0x04, 0x37
        /*0002*/ 	.short	(.L_7 - .L_6)
.L_6:
        /*0004*/ 	.word	0x00000081


	//----- nvinfo : EIATTR_KPARAM_INFO
	.align		4
.L_7:
        /*0008*/ 	.byte	0x04, 0x17
        /*000a*/ 	.short	(.L_9 - .L_8)
.L_8:
        /*000c*/ 	.word	0x00000000
        /*0010*/ 	.short	0x000d
        /*0012*/ 	.short	0x0048
        /*0014*/ 	.byte	0x00, 0xf4, 0x21, 0x00


	//----- nvinfo : EIATTR_KPARAM_INFO
	.align		4
.L_9:
        /*0018*/ 	.byte	0x04, 0x17
        /*001a*/ 	.short	(.L_11 - .L_10)
.L_10:
        /*001c*/ 	.word	0x00000000
        /*0020*/ 	.short	0x000c
        /*0022*/ 	.short	0x0040
        /*0024*/ 	.byte	0x00, 0xf4, 0x21, 0x00


	//----- nvinfo : EIATTR_KPARAM_INFO
	.align		4
.L_11:
        /*0028*/ 	.byte	0x04, 0x17
        /*002a*/ 	.short	(.L_13 - .L_12)
.L_12:
        /*002c*/ 	.word	0x00000000
        /*0030*/ 	.short	0x000b
        /*0032*/ 	.short	0x0038
        /*0034*/ 	.byte	0x00, 0xf0, 0x11, 0x00


	//----- nvinfo : EIATTR_KPARAM_INFO
	.align		4
.L_13:
        /*0038*/ 	.byte	0x04, 0x17
        /*003a*/ 	.short	(.L_15 - .L_14)
.L_14:
        /*003c*/ 	.word	0x00000000
        /*0040*/ 	.short	0x000a
        /*0042*/ 	.short	0x0034
        /*0044*/ 	.byte	0x00, 0xf0, 0x11, 0x00


	//----- nvinfo : EIATTR_KPARAM_INFO
	.align		4
.L_15:
        /*0048*/ 	.byte	0x04, 0x17
        /*004a*/ 	.short	(.L_17 - .L_16)
.L_16:
        /*004c*/ 	.word	0x00000000
        /*0050*/ 	.short	0x0009
        /*0052*/ 	.short	0x0030
        /*0054*/ 	.byte	0x00, 0xf0, 0x11, 0x00


	//----- nvinfo : EIATTR_KPARAM_INFO
	.align		4
.L_17:
        /*0058*/ 	.byte	0x04, 0x17
        /*005a*/ 	.short	(.L_19 - .L_18)
.L_18:
        /*005c*/ 	.word	0x00000000
        /*0060*/ 	.short	0x0008
        /*0062*/ 	.short	0x002c
        /*0064*/ 	.byte	0x00, 0xf0, 0x11, 0x00


	//----- nvinfo : EIATTR_KPARAM_INFO
	.align		4
.L_19:
        /*0068*/ 	.byte	0x04, 0x17
        /*006a*/ 	.short	(.L_21 - .L_20)
.L_20:
        /*006c*/ 	.word	0x00000000
        /*0070*/ 	.short	0x0007
        /*0072*/ 	.short	0x0028
        /*0074*/ 	.byte	0x00, 0xf0, 0x11, 0x00


	//----- nvinfo : EIATTR_KPARAM_INFO
	.align		4
.L_21:
        /*0078*/ 	.byte	0x04, 0x17
        /*007a*/ 	.short	(.L_23 - .L_22)
.L_22:
        /*007c*/ 	.word	0x00000000
        /*0080*/ 	.short	0x0006
        /*0082*/ 	.short	0x0024
        /*0084*/ 	.byte	0x00, 0xf0, 0x11, 0x00


	//----- nvinfo : EIATTR_KPARAM_INFO
	.align		4
.L_23:
        /*0088*/ 	.byte	0x04, 0x17
        /*008a*/ 	.short	(.L_25 - .L_24)
.L_24:
        /*008c*/ 	.word	0x00000000
        /*0090*/ 	.short	0x0005
        /*0092*/ 	.short	0x0020
        /*0094*/ 	.byte	0x00, 0xf0, 0x11, 0x00


	//----- nvinfo : EIATTR_KPARAM_INFO
	.align		4
.L_25:
        /*0098*/ 	.byte	0x04, 0x17
        /*009a*/ 	.short	(.L_27 - .L_26)
.L_26:
        /*009c*/ 	.word	0x00000000
        /*00a0*/ 	.short	0x0004
        /*00a2*/ 	.short	0x001c
        /*00a4*/ 	.byte	0x00, 0xf0, 0x11, 0x00


	//----- nvinfo : EIATTR_KPARAM_INFO
	.align		4
.L_27:
        /*00a8*/ 	.byte	0x04, 0x17
        /*00aa*/ 	.short	(.L_29 - .L_28)
.L_28:
        /*00ac*/ 	.word	0x00000000
        /*00b0*/ 	.short	0x0003
        /*00b2*/ 	.short	0x0018
        /*00b4*/ 	.byte	0x00, 0xf0, 0x11, 0x00


	//----- nvinfo : EIATTR_KPARAM_INFO
	.align		4
.L_29:
        /*00b8*/ 	.byte	0x04, 0x17
        /*00ba*/ 	.short	(.L_31 - .L_30)
.L_30:
        /*00bc*/ 	.word	0x00000000
        /*00c0*/ 	.short	0x0002
        /*00c2*/ 	.short	0x0010
        /*00c4*/ 	.byte	0x00, 0xf4, 0x21, 0x00


	//----- nvinfo : EIATTR_KPARAM_INFO
	.align		4
.L_31:
        /*00c8*/ 	.byte	0x04, 0x17
        /*00ca*/ 	.short	(.L_33 - .L_32)
.L_32:
        /*00cc*/ 	.word	0x00000000
        /*00d0*/ 	.short	0x0001
        /*00d2*/ 	.short	0x0008
        /*00d4*/ 	.byte	0x00, 0xf4, 0x21, 0x00


	//----- nvinfo : EIATTR_KPARAM_INFO
	.align		4
.L_33:
        /*00d8*/ 	.byte	0x04, 0x17
        /*00da*/ 	.short	(.L_35 - .L_34)
.L_34:
        /*00dc*/ 	.word	0x00000000
        /*00e0*/ 	.short	0x0000
        /*00e2*/ 	.short	0x0000
        /*00e4*/ 	.byte	0x00, 0xf4, 0x21, 0x00


	//----- nvinfo : EIATTR_SPARSE_MMA_MASK
	.align		4
.L_35:
        /*00e8*/ 	.byte	0x03, 0x50
        /*00ea*/ 	.short	0x0000


	//----- nvinfo : EIATTR_MAXREG_COUNT
	.align		4
        /*00ec*/ 	.byte	0x03, 0x1b
        /*00ee*/ 	.short	0x00ff


	//----- nvinfo : EIATTR_NUM_BARRIERS
	.align		4
        /*00f0*/ 	.byte	0x02, 0x4c
        /*00f2*/ 	.byte	0x01
	.zero		1


	//----- nvinfo : EIATTR_VRC_CTA_INIT_COUNT
	.align		4
        /*00f4*/ 	.byte	0x02, 0x4a
	.zero		1
	.zero		1


	//----- nvinfo : EIATTR_EXIT_INSTR_OFFSETS
	.align		4
        /*00f8*/ 	.byte	0x04, 0x1c
        /*00fa*/ 	.short	(.L_37 - .L_36)


	//   ....[0]....
.L_36:
        /*00fc*/ 	.word	0x000023a0


	//   ....[1]....
        /*0100*/ 	.word	0x000023d0


	//----- nvinfo : EIATTR_REQNTID
	.align		4
.L_37:
        /*0104*/ 	.byte	0x04, 0x10
        /*0106*/ 	.short	(.L_39 - .L_38)
.L_38:
        /*0108*/ 	.word	0x00000080
        /*010c*/ 	.word	0x00000001
        /*0110*/ 	.word	0x00000001


	//----- nvinfo : EIATTR_CBANK_PARAM_SIZE
	.align		4
.L_39:
        /*0114*/ 	.byte	0x03, 0x19
        /*0116*/ 	.short	0x0050


	//----- nvinfo : EIATTR_PARAM_CBANK
	.align		4
        /*0118*/ 	.byte	0x04, 0x0a
        /*011a*/ 	.short	(.L_41 - .L_40)
	.align		4
.L_40:
        /*011c*/ 	.word	index@(.nv.constant0.matmul_kernel)
        /*0120*/ 	.short	0x0380
        /*0122*/ 	.short	0x0050


	//----- nvinfo : EIATTR_SW_WAR
	.align		4
.L_41:
        /*0124*/ 	.byte	0x04, 0x36
        /*0126*/ 	.short	(.L_43 - .L_42)
.L_42:
        /*0128*/ 	.word	0x00000008
.L_43:


//--------------------- .nv.compat                --------------------------
	.section	.nv.compat,"",@"SHT_CUDA_COMPAT_INFO"
	.align	4
        /*0000*/ 	.byte	0x02, 0x02, 0x01, 0x00, 0x02, 0x05, 0x05, 0x00, 0x02, 0x03, 0x00, 0x00, 0x02, 0x06, 0x01, 0x00


//--------------------- .nv.callgraph             --------------------------
	.section	.nv.callgraph,"",@"SHT_CUDA_CALLGRAPH"
	.align	4
	.sectionentsize	8
	.align		4
        /*0000*/ 	.word	0x00000000
	.align		4
        /*0004*/ 	.word	0xffffffff
	.align		4
        /*0008*/ 	.word	0x00000000
	.align		4
        /*000c*/ 	.word	0xfffffffe
	.align		4
        /*0010*/ 	.word	0x00000000
	.align		4
        /*0014*/ 	.word	0xfffffffd
	.align		4
        /*0018*/ 	.word	0x00000000
	.align		4
        /*001c*/ 	.word	0xfffffffc


//--------------------- .text.matmul_kernel       --------------------------
	.section	.text.matmul_kernel,"ax",@progbits
	.align	128
        .global         matmul_kernel
        .type           matmul_kernel,@function
        .size           matmul_kernel,(.L_x_4 - matmul_kernel)
        .other          matmul_kernel,@"STO_CUDA_ENTRY STV_DEFAULT"
matmul_kernel:
.text.matmul_kernel:
[----:B------:R-:W0:Y:S08]  /*0000*/  LDC R1, c[0x0][0x37c] ;  /* 0x0000df00ff017b82 */ /* 0x000e300000000800 */
[----:B------:R-:W1:Y:S01]  /*0010*/  LDC.64 R12, c[0x0][0x398] ;  /* 0x0000e600ff0c7b82 */ /* 0x000e620000000a00 */
[----:B------:R-:W2:Y:S01]  /*0020*/  S2R R5, SR_CTAID.X ;  /* 0x0000000000057919 */ /* 0x000ea20000002500 */
[----:B------:R-:W3:Y:S01]  /*0030*/  LDCU UR4, c[0x0][0x3a0] ;  /* 0x00007400ff0477ac */ /* 0x000ee20008000800 */
[----:B------:R-:W4:Y:S01]  /*0040*/  S2R R65, SR_TID.X ;  /* 0x0000000000417919 */ /* 0x000f220000002100 */
[----:B------:R-:W-:Y:S01]  /*0050*/  UMOV UR5, 0x400 ;  /* 0x0000040000057882 */ /* 0x000fe20000000000 */
[----:B------:R-:W0:Y:S03]  /*0060*/  LDCU.64 UR8, c[0x0][0x358] ;  /* 0x00006b00ff0877ac */ /* 0x000e260008000a00 */
[----:B------:R-:W5:Y:S01]  /*0070*/  S2UR UR6, SR_CgaCtaId ;  /* 0x00000000000679c3 */ /* 0x000f620000008800 */
[----:B------:R-:W0:Y:S01]  /*0080*/  LDCU UR7, c[0x0][0x3a0] ;  /* 0x00007400ff0777ac */ /* 0x000e220008000800 */
[----:B---3--:R-:W-:Y:S01]  /*0090*/  UIADD3 UR4, UPT, UPT, UR4, 0xf, URZ ;  /* 0x0000000f04047890 */ /* 0x008fe2000fffe0ff */
[----:B-1----:R-:W-:-:S03]  /*00a0*/  VIADD R0, R13, 0x3f ;  /* 0x0000003f0d007836 */ /* 0x002fc60000000000 */
[----:B------:R-:W-:Y:S02]  /*00b0*/  UISETP.GT.AND UP0, UPT, UR4, 0xf, UPT ;  /* 0x0000000f0400788c */ /* 0x000fe4000bf04270 */
[----:B------:R-:W-:Y:S01]  /*00c0*/  SHF.R.S32.HI R3, RZ, 0x1f, R0 ;  /* 0x0000001fff037819 */ /* 0x000fe20000011400 */
[----:B-----5:R-:W-:-:S03]  /*00d0*/  ULEA UR5, UR6, UR5, 0x18 ;  /* 0x0000000506057291 */ /* 0x020fc6000f8ec0ff */
[----:B------:R-:W-:Y:S02]  /*00e0*/  LEA.HI R3, R3, R0, RZ, 0x6 ;  /* 0x0000000003037211 */ /* 0x000fe400078f30ff */
[----:B--2---:R-:W-:Y:S02]  /*00f0*/  IABS R8, R5 ;  /* 0x0000000500087213 */ /* 0x004fe40000000000 */
[----:B------:R-:W-:Y:S02]  /*0100*/  SHF.R.S32.HI R3, RZ, 0x6, R3 ;  /* 0x00000006ff037819 */ /* 0x000fe40000011403 */
[----:B----4-:R-:W-:Y:S02]  /*0110*/  SHF.R.U32.HI R63, RZ, 0x5, R65 ;  /* 0x00000005ff3f7819 */ /* 0x010fe40000011641 */
[----:B------:R-:W-:Y:S01]  /*0120*/  LOP3.LUT R43, R65, 0x60, RZ, 0xc0, !PT ;  /* 0x00000060412b7812 */ /* 0x000fe200078ec0ff */
[----:B------:R-:W-:Y:S01]  /*0130*/  IMAD.SHL.U32 R4, R3, 0x8, RZ ;  /* 0x0000000803047824 */ /* 0x000fe200078e00ff */
[----:B------:R-:W-:-:S04]  /*0140*/  SGXT.U32 R63, R63, 0x2 ;  /* 0x000000023f3f781a */ /* 0x000fc80000000000 */
[-C--:B------:R-:W-:Y:S02]  /*0150*/  IABS R7, R4.reuse ;  /* 0x0000000400077213 */ /* 0x080fe40000000000 */
[----:B------:R-:W-:Y:S02]  /*0160*/  IABS R10, R4 ;  /* 0x00000004000a7213 */ /* 0x000fe40000000000 */
[----:B------:R-:W1:Y:S08]  /*0170*/  I2F.RP R0, R7 ;  /* 0x0000000700007306 */ /* 0x000e700000209400 */
[----:B-1----:R-:W1:Y:S02]  /*0180*/  MUFU.RCP R0, R0 ;  /* 0x0000000000007308 */ /* 0x002e640000001000 */
[----:B-1----:R-:W-:-:S02]  /*0190*/  VIADD R2, R0, 0xffffffe ;  /* 0x0ffffffe00027836 */ /* 0x002fc40000000000 */
[----:B------:R-:W-:-:S04]  /*01a0*/  IMAD.MOV R0, RZ, RZ, -R10 ;  /* 0x000000ffff007224 */ /* 0x000fc800078e0a0a */
[----:B------:R1:W2:Y:S02]  /*01b0*/  F2I.FTZ.U32.TRUNC.NTZ R3, R2 ;  /* 0x0000000200037305 */ /* 0x0002a4000021f000 */
[----:B-1----:R-:W-:Y:S02]  /*01c0*/  IMAD.MOV.U32 R2, RZ, RZ, RZ ;  /* 0x000000ffff027224 */ /* 0x002fe400078e00ff */
[----:B--2---:R-:W-:-:S04]  /*01d0*/  IMAD.MOV R6, RZ, RZ, -R3 ;  /* 0x000000ffff067224 */ /* 0x004fc800078e0a03 */
[----:B------:R-:W-:Y:S02]  /*01e0*/  IMAD R9, R6, R7, RZ ;  /* 0x0000000706097224 */ /* 0x000fe400078e02ff */
[----:B------:R-:W-:Y:S02]  /*01f0*/  IMAD.MOV.U32 R6, RZ, RZ, R8 ;  /* 0x000000ffff067224 */ /* 0x000fe400078e0008 */
[----:B------:R-:W-:-:S06]  /*0200*/  IMAD.HI.U32 R3, R3, R9, R2 ;  /* 0x0000000903037227 */ /* 0x000fcc00078e0002 */
[----:B------:R-:W-:-:S04]  /*0210*/  IMAD.HI.U32 R3, R3, R6, RZ ;  /* 0x0000000603037227 */ /* 0x000fc800078e00ff */
[----:B------:R-:W-:-:S05]  /*0220*/  IMAD R0, R3, R0, R6 ;  /* 0x0000000003007224 */ /* 0x000fca00078e0206 */
[----:B------:R-:W-:-:S13]  /*0230*/  ISETP.GT.U32.AND P1, PT, R7, R0, PT ;  /* 0x000000000700720c */ /* 0x000fda0003f24070 */
[----:B------:R-:W-:Y:S02]  /*0240*/  @!P1 IMAD.IADD R0, R0, 0x1, -R7 ;  /* 0x0000000100009824 */ /* 0x000fe400078e0a07 */
[----:B------:R-:W-:Y:S01]  /*0250*/  @!P1 VIADD R3, R3, 0x1 ;  /* 0x0000000103039836 */ /* 0x000fe20000000000 */
[----:B------:R-:W-:Y:S02]  /*0260*/  ISETP.NE.AND P1, PT, R4, RZ, PT ;  /* 0x000000ff0400720c */ /* 0x000fe40003f25270 */
[----:B------:R-:W-:Y:S02]  /*0270*/  ISETP.GE.U32.AND P0, PT, R0, R7, PT ;  /* 0x000000070000720c */ /* 0x000fe40003f06070 */
[----:B------:R-:W-:-:S04]  /*0280*/  LOP3.LUT R0, R5, R4, RZ, 0x3c, !PT ;  /* 0x0000000405007212 */ /* 0x000fc800078e3cff */
[----:B------:R-:W-:Y:S01]  /*0290*/  ISETP.GE.AND P2, PT, R0, RZ, PT ;  /* 0x000000ff0000720c */ /* 0x000fe20003f46270 */
[----:B------:R-:W-:-:S06]  /*02a0*/  VIADD R0, R12, 0x1f ;  /* 0x0000001f0c007836 */ /* 0x000fcc0000000000 */
[----:B------:R-:W-:-:S04]  /*02b0*/  @P0 VIADD R3, R3, 0x1 ;  /* 0x0000000103030836 */ /* 0x000fc80000000000 */
[----:B------:R-:W-:Y:S01]  /*02c0*/  IMAD.MOV.U32 R2, RZ, RZ, R3 ;  /* 0x000000ffff027224 */ /* 0x000fe200078e0003 */
[----:B------:R-:W-:-:S03]  /*02d0*/  SHF.R.S32.HI R3, RZ, 0x1f, R0 ;  /* 0x0000001fff037819 */ /* 0x000fc60000011400 */
[----:B------:R-:W-:Y:S01]  /*02e0*/  @!P2 IMAD.MOV R2, RZ, RZ, -R2 ;  /* 0x000000ffff02a224 */ /* 0x000fe200078e0a02 */
[----:B------:R-:W-:Y:S02]  /*02f0*/  @!P1 LOP3.LUT R2, RZ, R4, RZ, 0x33, !PT ;  /* 0x00000004ff029212 */ /* 0x000fe400078e33ff */
[----:B------:R-:W-:-:S03]  /*0300*/  LEA.HI R3, R3, R0, RZ, 0x5 ;  /* 0x0000000003037211 */ /* 0x000fc600078f28ff */
[----:B------:R-:W-:Y:S02]  /*0310*/  IMAD.SHL.U32 R6, R2, 0x8, RZ ;  /* 0x0000000802067824 */ /* 0x000fe400078e00ff */
[----:B------:R-:W-:-:S03]  /*0320*/  IMAD.MOV R2, RZ, RZ, -R2 ;  /* 0x000000ffff027224 */ /* 0x000fc600078e0a02 */
[----:B------:R-:W-:Y:S01]  /*0330*/  LEA.HI.SX32 R3, R3, -R6, 0x1b ;  /* 0x8000000603037211 */ /* 0x000fe200078fdaff */
[----:B------:R-:W-:-:S03]  /*0340*/  IMAD R4, R4, R2, R5 ;  /* 0x0000000204047224 */ /* 0x000fc600078e0205 */
[----:B------:R-:W-:Y:S02]  /*0350*/  VIMNMX R11, PT, PT, R3, 0x8, PT ;  /* 0x00000008030b7848 */ /* 0x000fe40003fe0100 */
[----:B------:R-:W-:Y:S02]  /*0360*/  IABS R9, R4 ;  /* 0x0000000400097213 */ /* 0x000fe40000000000 */
[----:B------:R-:W-:-:S04]  /*0370*/  IABS R7, R11 ;  /* 0x0000000b00077213 */ /* 0x000fc80000000000 */
[----:B------:R-:W1:Y:S08]  /*0380*/  I2F.RP R0, R7 ;  /* 0x0000000700007306 */ /* 0x000e700000209400 */
[----:B-1----:R-:W1:Y:S02]  /*0390*/  MUFU.RCP R0, R0 ;  /* 0x0000000000007308 */ /* 0x002e640000001000 */
[----:B-1----:R-:W-:-:S06]  /*03a0*/  VIADD R3, R0, 0xffffffe ;  /* 0x0ffffffe00037836 */ /* 0x002fcc0000000000 */
[----:B------:R-:W1:Y:S02]  /*03b0*/  F2I.FTZ.U32.TRUNC.NTZ R3, R3 ;  /* 0x0000000300037305 */ /* 0x000e64000021f000 */
[----:B-1----:R-:W-:-:S04]  /*03c0*/  IMAD.MOV R8, RZ, RZ, -R3 ;  /* 0x000000ffff087224 */ /* 0x002fc800078e0a03 */
[----:B------:R-:W-:Y:S01]  /*03d0*/  IMAD.MOV.U32 R2, RZ, RZ, R8 ;  /* 0x000000ffff027224 */ /* 0x000fe200078e0008 */
[----:B------:R-:W-:-:S03]  /*03e0*/  IABS R8, R11 ;  /* 0x0000000b00087213 */ /* 0x000fc60000000000 */
[----:B------:R-:W-:Y:S02]  /*03f0*/  IMAD R5, R2, R7, RZ ;  /* 0x0000000702057224 */ /* 0x000fe400078e02ff */
[----:B------:R-:W-:Y:S02]  /*0400*/  IMAD.MOV.U32 R2, RZ, RZ, RZ ;  /* 0x000000ffff027224 */ /* 0x000fe400078e00ff */
[----:B------:R-:W-:Y:S02]  /*0410*/  IMAD.MOV R0, RZ, RZ, -R8 ;  /* 0x000000ffff007224 */ /* 0x000fe400078e0a08 */
[----:B------:R-:W-:Y:S01]  /*0420*/  IMAD.HI.U32 R2, R3, R5, R2 ;  /* 0x0000000503027227 */ /* 0x000fe200078e0002 */
[----:B------:R-:W-:Y:S02]  /*0430*/  LOP3.LUT R3, R65, 0x1f, RZ, 0xc0, !PT ;  /* 0x0000001f41037812 */ /* 0x000fe400078ec0ff */
[----:B------:R-:W-:-:S03]  /*0440*/  LOP3.LUT R5, R63, 0x4, RZ, 0xfc, !PT ;  /* 0x000000043f057812 */ /* 0x000fc600078efcff */
[----:B------:R-:W-:-:S04]  /*0450*/  IMAD.HI.U32 R2, R2, R9, RZ ;  /* 0x0000000902027227 */ /* 0x000fc800078e00ff */
[----:B------:R-:W-:-:S05]  /*0460*/  IMAD R0, R2, R0, R9 ;  /* 0x0000000002007224 */ /* 0x000fca00078e0209 */
[----:B------:R-:W-:-:S13]  /*0470*/  ISETP.GT.U32.AND P1, PT, R7, R0, PT ;  /* 0x000000000700720c */ /* 0x000fda0003f24070 */
[----:B------:R-:W-:Y:S02]  /*0480*/  @!P1 IMAD.IADD R0, R0, 0x1, -R7 ;  /* 0x0000000100009824 */ /* 0x000fe400078e0a07 */
[----:B------:R-:W-:Y:S01]  /*0490*/  @!P1 VIADD R2, R2, 0x1 ;  /* 0x0000000102029836 */ /* 0x000fe20000000000 */
[----:B------:R-:W-:Y:S02]  /*04a0*/  ISETP.NE.AND P1, PT, R11, RZ, PT ;  /* 0x000000ff0b00720c */ /* 0x000fe40003f25270 */
[----:B------:R-:W-:Y:S02]  /*04b0*/  ISETP.GE.U32.AND P0, PT, R0, R7, PT ;  /* 0x000000070000720c */ /* 0x000fe40003f06070 */
[----:B------:R-:W-:Y:S02]  /*04c0*/  LOP3.LUT R0, R4, R11, RZ, 0x3c, !PT ;  /* 0x0000000b04007212 */ /* 0x000fe400078e3cff */
[----:B------:R-:W-:Y:S02]  /*04d0*/  LOP3.LUT R7, R63, 0xc, RZ, 0xfc, !PT ;  /* 0x0000000c3f077812 */ /* 0x000fe400078efcff */
[----:B------:R-:W-:-:S07]  /*04e0*/  ISETP.GE.AND P2, PT, R0, RZ, PT ;  /* 0x000000ff0000720c */ /* 0x000fce0003f46270 */
[----:B------:R-:W-:-:S06]  /*04f0*/  @P0 VIADD R2, R2, 0x1 ;  /* 0x0000000102020836 */ /* 0x000fcc0000000000 */
[----:B------:R-:W-:Y:S01]  /*0500*/  @!P2 IMAD.MOV R2, RZ, RZ, -R2 ;  /* 0x000000ffff02a224 */ /* 0x000fe200078e0a02 */
[----:B------:R-:W-:-:S05]  /*0510*/  @!P1 LOP3.LUT R2, RZ, R11, RZ, 0x33, !PT ;  /* 0x0000000bff029212 */ /* 0x000fca00078e33ff */
[----:B------:R-:W-:Y:S02]  /*0520*/  IMAD.MOV R0, RZ, RZ, -R2 ;  /* 0x000000ffff007224 */ /* 0x000fe400078e0a02 */
[----:B------:R-:W-:Y:S02]  /*0530*/  IMAD.SHL.U32 R62, R2, 0x40, RZ ;  /* 0x00000040023e7824 */ /* 0x000fe400078e00ff */
[----:B------:R-:W-:-:S04]  /*0540*/  IMAD R0, R11, R0, R4 ;  /* 0x000000000b007224 */ /* 0x000fc800078e0204 */
[----:B------:R-:W-:-:S04]  /*0550*/  IMAD.IADD R0, R6, 0x1, R0 ;  /* 0x0000000106007824 */ /* 0x000fc800078e0200 */
[----:B------:R-:W-:Y:S01]  /*0560*/  IMAD R64, R0, 0x20, R3 ;  /* 0x0000002000407824 */ /* 0x000fe200078e0203 */
[----:B------:R-:W-:Y:S01]  /*0570*/  LOP3.LUT R3, R63, 0x8, RZ, 0xfc, !PT ;  /* 0x000000083f037812 */ /* 0x000fe200078efcff */
[----:B0-----:R-:W-:Y:S06]  /*0580*/  BRA.U UP0, `(.L_x_0) ;  /* 0x00000001002c7547 */ /* 0x001fec000b800000 */
[----:B------:R-:W-:Y:S01]  /*0590*/  IMAD.SHL.U32 R43, R43, 0x8, RZ ;  /* 0x000000082b2b7824 */ /* 0x000fe200078e00ff */
[C---:B------:R-:W-:Y:S01]  /*05a0*/  LOP3.LUT R11, R65.reuse, 0x10, RZ, 0xc0, !PT ;  /* 0x00000010410b7812 */ /* 0x040fe200078ec0ff */
[C---:B------:R-:W-:Y:S01]  /*05b0*/  IMAD.SHL.U32 R42, R65.reuse, 0x2, RZ ;  /* 0x00000002412a7824 */ /* 0x040fe200078e00ff */
[C---:B------:R-:W-:Y:S01]  /*05c0*/  LOP3.LUT R10, R65.reuse, 0x40, RZ, 0xc0, !PT ;  /* 0x00000040410a7812 */ /* 0x040fe200078ec0ff */
[C---:B------:R-:W-:Y:S01]  /*05d0*/  IMAD.SHL.U32 R41, R65.reuse, 0x40, RZ ;  /* 0x0000004041297824 */ /* 0x040fe200078e00ff */
[----:B------:R-:W-:Y:S01]  /*05e0*/  CS2R R12, SRZ ;  /* 0x00000000000c7805 */ /* 0x000fe2000001ff00 */
[----:B------:R-:W-:Y:S01]  /*05f0*/  IMAD.SHL.U32 R40, R65, 0x8, RZ ;  /* 0x0000000841287824 */ /* 0x000fe200078e00ff */
[----:B------:R-:W-:Y:S02]  /*0600*/  CS2R R14, SRZ ;  /* 0x00000000000e7805 */ /* 0x000fe4000001ff00 */
[----:B------:R-:W-:Y:S02]  /*0610*/  CS2R R20, SRZ ;  /* 0x0000000000147805 */ /* 0x000fe4000001ff00 */
[----:B------:R-:W-:Y:S01]  /*0620*/  CS2R R22, SRZ ;  /* 0x0000000000167805 */ /* 0x000fe2000001ff00 */
[----:B------:R-:W-:Y:S06]  /*0630*/  BRA `(.L_x_1) ;  /* 0x0000001400147947 */ /* 0x000fec0003800000 */
.L_x_0:
[----:B------:R-:W-:Y:S01]  /*0640*/  IABS R27, R12 ;  /* 0x0000000c001b7213 */ /* 0x000fe20000000000 */
[C---:B------:R-:W-:Y:S01]  /*0650*/  IMAD.SHL.U32 R41, R65.reuse, 0x40, RZ ;  /* 0x0000004041297824 */ /* 0x040fe200078e00ff */
[----:B------:R-:W-:Y:S01]  /*0660*/  IABS R0, R13 ;  /* 0x0000000d00007213 */ /* 0x000fe20000000000 */
[C---:B------:R-:W-:Y:S01]  /*0670*/  IMAD.SHL.U32 R40, R65.reuse, 0x8, RZ ;  /* 0x0000000841287824 */ /* 0x040fe200078e00ff */
[----:B------:R-:W0:Y:S01]  /*0680*/  I2F.RP R6, R27 ;  /* 0x0000001b00067306 */ /* 0x000e220000209400 */
[C---:B------:R-:W-:Y:S01]  /*0690*/  LEA.HI R2, R65.reuse, R62, RZ, 0x1c ;  /* 0x0000003e41027211 */ /* 0x040fe200078fe0ff */
[----:B------:R-:W1:Y:S01]  /*06a0*/  LDC R66, c[0x0][0x3a8] ;  /* 0x0000ea00ff427b82 */ /* 0x000e620000000800 */
[----:B------:R-:W-:Y:S01]  /*06b0*/  IABS R32, R64 ;  /* 0x0000004000207213 */ /* 0x000fe20000000000 */
[----:B------:R-:W2:Y:S01]  /*06c0*/  LDCU UR10, c[0x0][0x3b0] ;  /* 0x00007600ff0a77ac */ /* 0x000ea20008000800 */
[----:B------:R-:W-:Y:S01]  /*06d0*/  ISETP.GE.AND P3, PT, R64, RZ, PT ;  /* 0x000000ff4000720c */ /* 0x000fe20003f66270 */
[----:B------:R-:W-:Y:S01]  /*06e0*/  VIADD R2, R2, 0x38 ;  /* 0x0000003802027836 */ /* 0x000fe20000000000 */
[----:B------:R-:W-:Y:S01]  /*06f0*/  ISETP.NE.AND P5, PT, R12, RZ, PT ;  /* 0x000000ff0c00720c */ /* 0x000fe20003fa5270 */
[----:B------:R-:W3:Y:S01]  /*0700*/  I2F.RP R4, R0 ;  /* 0x0000000000047306 */ /* 0x000ee20000209400 */
[----:B------:R-:W-:Y:S01]  /*0710*/  IMAD.SHL.U32 R42, R65, 0x2, RZ ;  /* 0x00000002412a7824 */ /* 0x000fe200078e00ff */
[----:B------:R-:W4:Y:S01]  /*0720*/  LDCU.128 UR12, c[0x0][0x380] ;  /* 0x00007000ff0c77ac */ /* 0x000f220008000c00 */
[----:B------:R-:W-:Y:S01]  /*0730*/  ISETP.GE.AND P1, PT, R2, RZ, PT ;  /* 0x000000ff0200720c */ /* 0x000fe20003f26270 */
[----:B------:R-:W-:Y:S01]  /*0740*/  IMAD.SHL.U32 R43, R43, 0x8, RZ ;  /* 0x000000082b2b7824 */ /* 0x000fe200078e00ff */
[----:B------:R-:W5:Y:S01]  /*0750*/  LDC R36, c[0x0][0x3ac] ;  /* 0x0000eb00ff247b82 */ /* 0x000f620000000800 */
[----:B------:R-:W-:Y:S01]  /*0760*/  SHF.R.S32.HI R33, RZ, 0x6, R65 ;  /* 0x00000006ff217819 */ /* 0x000fe20000011441 */
[----:B------:R-:W-:Y:S01]  /*0770*/  USHF.R.S32.HI UR6, URZ, 0x1f, UR4 ;  /* 0x0000001fff067899 */ /* 0x000fe20008011404 */
[----:B0-----:R-:W0:Y:S01]  /*0780*/  MUFU.RCP R6, R6 ;  /* 0x0000000600067308 */ /* 0x001e220000001000 */
[----:B------:R-:W-:-:S02]  /*0790*/  LOP3.LUT R69, R65, 0xf, RZ, 0xc0, !PT ;  /* 0x0000000f41457812 */ /* 0x000fc400078ec0ff */
[----:B------:R-:W-:Y:S01]  /*07a0*/  SGXT R33, R33, 0x1 ;  /* 0x000000012121781a */ /* 0x000fe20000000200 */
[----:B------:R-:W-:-:S03]  /*07b0*/  ULEA.HI UR6, UR6, UR4, URZ, 0x4 ;  /* 0x0000000406067291 */ /* 0x000fc6000f8f20ff */
[----:B------:R-:W-:Y:S01]  /*07c0*/  LOP3.LUT R33, R33, 0x90, RZ, 0xc0, !PT ;  /* 0x0000009021217812 */ /* 0x000fe200078ec0ff */
[----:B---3--:R-:W3:Y:S01]  /*07d0*/  MUFU.RCP R4, R4 ;  /* 0x0000000400047308 */ /* 0x008ee20000001000 */
[----:B------:R-:W-:Y:S01]  /*07e0*/  USHF.R.S32.HI UR6, URZ, 0x4, UR6 ;  /* 0x00000004ff067899 */ /* 0x000fe20008011406 */
[----:B-1----:R-:W-:Y:S01]  /*07f0*/  IMAD R67, R63, R66, RZ ;  /* 0x000000423f437224 */ /* 0x002fe200078e02ff */
[----:B------:R-:W-:-:S04]  /*0800*/  LOP3.LUT R68, R33, 0x7e, R42, 0x78, !PT ;  /* 0x0000007e21447812 */ /* 0x000fc800078e782a */
[----:B------:R-:W-:Y:S01]  /*0810*/  LOP3.LUT R70, R68, 0x20, RZ, 0x3c, !PT ;  /* 0x0000002044467812 */ /* 0x000fe200078e3cff */
[----:B0-----:R-:W-:-:S04]  /*0820*/  VIADD R10, R6, 0xffffffe ;  /* 0x0ffffffe060a7836 */ /* 0x001fc80000000000 */
[----:B------:R0:W1:Y:S01]  /*0830*/  F2I.FTZ.U32.TRUNC.NTZ R11, R10 ;  /* 0x0000000a000b7305 */ /* 0x000062000021f000 */
[----:B-----5:R-:W-:Y:S02]  /*0840*/  IMAD R69, R69, R36, RZ ;  /* 0x0000002445457224 */ /* 0x020fe400078e02ff */
[----:B------:R-:W-:Y:S02]  /*0850*/  IMAD.SHL.U32 R71, R36, 0x10, RZ ;  /* 0x0000001024477824 */ /* 0x000fe400078e00ff */
[----:B---3--:R-:W-:Y:S01]  /*0860*/  VIADD R8, R4, 0xffffffe ;  /* 0x0ffffffe04087836 */ /* 0x008fe20000000000 */
[----:B------:R-:W-:-:S03]  /*0870*/  IABS R4, R2 ;  /* 0x0000000200047213 */ /* 0x000fc60000000000 */
[----:B------:R3:W5:Y:S01]  /*0880*/  F2I.FTZ.U32.TRUNC.NTZ R9, R8 ;  /* 0x0000000800097305 */ /* 0x000762000021f000 */
[----:B0-----:R-:W-:Y:S02]  /*0890*/  IMAD.MOV.U32 R10, RZ, RZ, RZ ;  /* 0x000000ffff0a7224 */ /* 0x001fe400078e00ff */
[----:B-1----:R-:W-:Y:S02]  /*08a0*/  IMAD.MOV R14, RZ, RZ, -R11 ;  /* 0x000000ffff0e7224 */ /* 0x002fe400078e0a0b */
[----:B---3--:R-:W-:Y:S02]  /*08b0*/  IMAD.MOV.U32 R8, RZ, RZ, RZ ;  /* 0x000000ffff087224 */ /* 0x008fe400078e00ff */
[----:B------:R-:W-:Y:S02]  /*08c0*/  IMAD R17, R14, R27, RZ ;  /* 0x0000001b0e117224 */ /* 0x000fe400078e02ff */
[----:B-----5:R-:W-:Y:S02]  /*08d0*/  IMAD.MOV R15, RZ, RZ, -R9 ;  /* 0x000000ffff0f7224 */ /* 0x020fe400078e0a09 */
[----:B------:R-:W-:Y:S01]  /*08e0*/  IMAD.HI.U32 R10, R11, R17, R10 ;  /* 0x000000110b0a7227 */ /* 0x000fe200078e000a */
[----:B------:R-:W-:-:S03]  /*08f0*/  LOP3.LUT R11, R65, 0x10, RZ, 0xc0, !PT ;  /* 0x00000010410b7812 */ /* 0x000fc600078ec0ff */
[----:B------:R-:W-:Y:S02]  /*0900*/  IMAD R15, R15, R0, RZ ;  /* 0x000000000f0f7224 */ /* 0x000fe400078e02ff */
[----:B------:R-:W-:-:S04]  /*0910*/  IMAD.HI.U32 R10, R10, R32, RZ ;  /* 0x000000200a0a7227 */ /* 0x000fc800078e00ff */
[----:B------:R-:W-:Y:S01]  /*0920*/  IMAD.HI.U32 R8, R9, R15, R8 ;  /* 0x0000000f09087227 */ /* 0x000fe200078e0008 */
[----:B------:R-:W-:-:S03]  /*0930*/  SHF.R.U32.HI R9, RZ, 0x4, R65 ;  /* 0x00000004ff097819 */ /* 0x000fc60000011641 */
[----:B------:R-:W-:Y:S01]  /*0940*/  IMAD.MOV R10, RZ, RZ, -R10 ;  /* 0x000000ffff0a7224 */ /* 0x000fe200078e0a0a */
[----:B------:R-:W-:Y:S01]  /*0950*/  SGXT.U32 R9, R9, 0x3 ;  /* 0x000000030909781a */ /* 0x000fe20000000000 */
[----:B------:R-:W-:Y:S02]  /*0960*/  IMAD.MOV.U32 R15, RZ, RZ, R4 ;  /* 0x000000ffff0f7224 */ /* 0x000fe400078e0004 */
[----:B------:R-:W-:Y:S01]  /*0970*/  IMAD R32, R27, R10, R32 ;  /* 0x0000000a1b207224 */ /* 0x000fe200078e0220 */
[----:B------:R-:W-:Y:S01]  /*0980*/  LOP3.LUT R14, R62, R9, RZ, 0xfc, !PT ;  /* 0x000000093e0e7212 */ /* 0x000fe200078efcff */
[----:B------:R-:W-:-:S03]  /*0990*/  IMAD.HI.U32 R4, R8, R15, RZ ;  /* 0x0000000f08047227 */ /* 0x000fc600078e00ff */
[C---:B------:R-:W-:Y:S01]  /*09a0*/  LOP3.LUT R18, R14.reuse, 0x30, RZ, 0xfc, !PT ;  /* 0x000000300e127812 */ /* 0x040fe200078efcff */
[----:B------:R-:W-:Y:S01]  /*09b0*/  IMAD.MOV R4, RZ, RZ, -R4 ;  /* 0x000000ffff047224 */ /* 0x000fe200078e0a04 */
[----:B------:R-:W-:Y:S02]  /*09c0*/  LOP3.LUT R20, R14, 0x28, RZ, 0xfc, !PT ;  /* 0x000000280e147812 */ /* 0x000fe400078efcff */
[----:B------:R-:W-:Y:S01]  /*09d0*/  ISETP.GT.U32.AND P0, PT, R27, R32, PT ;  /* 0x000000201b00720c */ /* 0x000fe20003f04070 */
[----:B------:R-:W-:Y:S01]  /*09e0*/  IMAD R15, R0, R4, R15 ;  /* 0x00000004000f7224 */ /* 0x000fe200078e020f */
[----:B------:R-:W-:Y:S02]  /*09f0*/  IABS R17, R18 ;  /* 0x0000001200117213 */ /* 0x000fe40000000000 */
[----:B------:R-:W-:Y:S02]  /*0a00*/  IABS R19, R20 ;  /* 0x0000001400137213 */ /* 0x000fe40000000000 */
[----:B------:R-:W-:Y:S01]  /*0a10*/  LOP3.LUT R22, R14, 0x20, RZ, 0xfc, !PT ;  /* 0x000000200e167812 */ /* 0x000fe200078efcff */
[----:B------:R-:W-:Y:S01]  /*0a20*/  IMAD.HI.U32 R2, R8, R17, RZ ;  /* 0x0000001108027227 */ /* 0x000fe200078e00ff */
[----:B------:R-:W-:-:S02]  /*0a30*/  ISETP.GT.U32.AND P4, PT, R0, R15, PT ;  /* 0x0000000f0000720c */ /* 0x000fc40003f84070 */
[----:B------:R-:W-:Y:S01]  /*0a40*/  IABS R21, R22 ;  /* 0x0000001600157213 */ /* 0x000fe20000000000 */
[----:B------:R-:W-:Y:S01]  /*0a50*/  IMAD.HI.U32 R4, R8, R19, RZ ;  /* 0x0000001308047227 */ /* 0x000fe200078e00ff */
[C---:B------:R-:W-:Y:S02]  /*0a60*/  LOP3.LUT R24, R14.reuse, 0x18, RZ, 0xfc, !PT ;  /* 0x000000180e187812 */ /* 0x040fe400078efcff */
[----:B------:R-:W-:Y:S01]  /*0a70*/  LOP3.LUT R16, R14, 0x10, RZ, 0xfc, !PT ;  /* 0x000000100e107812 */ /* 0x000fe200078efcff */
[----:B------:R-:W-:Y:S01]  /*0a80*/  IMAD.MOV R2, RZ, RZ, -R2 ;  /* 0x000000ffff027224 */ /* 0x000fe200078e0a02 */
[----:B------:R-:W-:Y:S01]  /*0a90*/  IABS R23, R24 ;  /* 0x0000001800177213 */ /* 0x000fe20000000000 */
[----:B------:R-:W-:Y:S01]  /*0aa0*/  @!P0 IMAD.IADD R32, R32, 0x1, -R27 ;  /* 0x0000000120208824 */ /* 0x000fe200078e0a1b */
[----:B------:R-:W-:Y:S01]  /*0ab0*/  IABS R25, R16 ;  /* 0x0000001000197213 */ /* 0x000fe20000000000 */
[----:B------:R-:W-:Y:S01]  /*0ac0*/  IMAD.MOV R4, RZ, RZ, -R4 ;  /* 0x000000ffff047224 */ /* 0x000fe200078e0a04 */
[----:B------:R-:W-:Y:S01]  /*0ad0*/  IABS R29, R14 ;  /* 0x0000000e001d7213 */ /* 0x000fe20000000000 */
[C---:B------:R-:W-:Y:S01]  /*0ae0*/  IMAD R17, R0.reuse, R2, R17 ;  /* 0x0000000200117224 */ /* 0x040fe200078e0211 */
[----:B------:R-:W-:Y:S01]  /*0af0*/  ISETP.GT.U32.AND P0, PT, R27, R32, PT ;  /* 0x000000201b00720c */ /* 0x000fe20003f04070 */
[----:B------:R-:W-:Y:S01]  /*0b00*/  IMAD R19, R0, R4, R19 ;  /* 0x0000000400137224 */ /* 0x000fe200078e0213 */
[----:B------:R-:W-:Y:S01]  /*0b10*/  LOP3.LUT R2, R41, 0x1c0, RZ, 0xc0, !PT ;  /* 0x000001c029027812 */ /* 0x000fe200078ec0ff */
[----:B------:R-:W-:Y:S01]  /*0b20*/  IMAD.HI.U32 R6, R8, R21, RZ ;  /* 0x0000001508067227 */ /* 0x000fe200078e00ff */
[----:B------:R-:W-:-:S02]  /*0b30*/  ISETP.GT.U32.AND P6, PT, R0, R17, PT ;  /* 0x000000110000720c */ /* 0x000fc40003fc4070 */
[C---:B------:R-:W-:Y:S01]  /*0b40*/  ISETP.GT.U32.AND P2, PT, R0.reuse, R19, PT ;  /* 0x000000130000720c */ /* 0x040fe20003f44070 */
[----:B------:R-:W-:Y:S02]  /*0b50*/  IMAD.MOV R6, RZ, RZ, -R6 ;  /* 0x000000ffff067224 */ /* 0x000fe400078e0a06 */
[----:B------:R-:W-:Y:S02]  /*0b60*/  @!P4 IMAD.IADD R15, R15, 0x1, -R0 ;  /* 0x000000010f0fc824 */ /* 0x000fe400078e0a00 */
[----:B------:R-:W-:Y:S01]  /*0b70*/  IMAD R21, R0, R6, R21 ;  /* 0x0000000600157224 */ /* 0x000fe200078e0215 */
[----:B------:R-:W-:Y:S01]  /*0b80*/  LOP3.LUT R6, R14, 0x8, RZ, 0xfc, !PT ;  /* 0x000000080e067812 */ /* 0x000fe200078efcff */
[----:B------:R-:W-:Y:S01]  /*0b90*/  @!P0 IMAD.IADD R32, R32, 0x1, -R27 ;  /* 0x0000000120208824 */ /* 0x000fe200078e0a1b */
[----:B------:R-:W-:Y:S01]  /*0ba0*/  ISETP.GE.AND P0, PT, R14, RZ, PT ;  /* 0x000000ff0e00720c */ /* 0x000fe20003f06270 */
[----:B------:R-:W-:Y:S01]  /*0bb0*/  IMAD R4, R11, 0x20, R2 ;  /* 0x000000200b047824 */ /* 0x000fe200078e0202 */
[----:B------:R-:W-:Y:S01]  /*0bc0*/  IABS R27, R6 ;  /* 0x00000006001b7213 */ /* 0x000fe20000000000 */
[--C-:B------:R-:W-:Y:S01]  /*0bd0*/  @!P6 IMAD.IADD R17, R17, 0x1, -R0.reuse ;  /* 0x000000011111e824 */ /* 0x100fe200078e0a00 */
[C---:B------:R-:W-:Y:S01]  /*0be0*/  ISETP.GT.U32.AND P6, PT, R0.reuse, R15, PT ;  /* 0x0000000f0000720c */ /* 0x040fe20003fc4070 */
[----:B------:R-:W-:Y:S01]  /*0bf0*/  @!P2 IMAD.IADD R19, R19, 0x1, -R0 ;  /* 0x000000011313a824 */ /* 0x000fe200078e0a00 */
[----:B------:R-:W-:Y:S01]  /*0c00*/  ISETP.GT.U32.AND P4, PT, R0, R21, PT ;  /* 0x000000150000720c */ /* 0x000fe20003f84070 */
[----:B------:R-:W-:Y:S01]  /*0c10*/  IMAD.HI.U32 R9, R8, R23, RZ ;  /* 0x0000001708097227 */ /* 0x000fe200078e00ff */
[----:B------:R-:W-:-:S03]  /*0c20*/  ISETP.GT.U32.AND P2, PT, R0, R17, PT ;  /* 0x000000110000720c */ /* 0x000fc60003f44070 */
[----:B------:R-:W-:-:S04]  /*0c30*/  IMAD.HI.U32 R10, R8, R25, RZ ;  /* 0x00000019080a7227 */ /* 0x000fc800078e00ff */
[----:B------:R-:W-:-:S04]  /*0c40*/  IMAD.HI.U32 R2, R8, R27, RZ ;  /* 0x0000001b08027227 */ /* 0x000fc800078e00ff */
[----:B------:R-:W-:Y:S02]  /*0c50*/  IMAD.MOV R9, RZ, RZ, -R9 ;  /* 0x000000ffff097224 */ /* 0x000fe400078e0a09 */
[----:B------:R-:W-:Y:S02]  /*0c60*/  IMAD.MOV R10, RZ, RZ, -R10 ;  /* 0x000000ffff0a7224 */ /* 0x000fe400078e0a0a */
[----:B------:R-:W-:-:S04]  /*0c70*/  IMAD.HI.U32 R8, R8, R29, RZ ;  /* 0x0000001d08087227 */ /* 0x000fc800078e00ff */
[----:B------:R-:W-:Y:S02]  /*0c80*/  IMAD.MOV R2, RZ, RZ, -R2 ;  /* 0x000000ffff027224 */ /* 0x000fe400078e0a02 */
[----:B------:R-:W-:Y:S01]  /*0c90*/  IMAD R23, R0, R9, R23 ;  /* 0x0000000900177224 */ /* 0x000fe200078e0217 */
[----:B------:R-:W-:Y:S01]  /*0ca0*/  LOP3.LUT R9, R40, 0x30, RZ, 0xc0, !PT ;  /* 0x0000003028097812 */ /* 0x000fe200078ec0ff */
[C---:B------:R-:W-:Y:S02]  /*0cb0*/  IMAD R25, R0.reuse, R10, R25 ;  /* 0x0000000a00197224 */ /* 0x040fe400078e0219 */
[----:B------:R-:W-:Y:S01]  /*0cc0*/  IMAD.MOV R8, RZ, RZ, -R8 ;  /* 0x000000ffff087224 */ /* 0x000fe200078e0a08 */
[----:B------:R-:W-:Y:S01]  /*0cd0*/  LOP3.LUT R9, R9, 0x10, R42, 0x78, !PT ;  /* 0x0000001009097812 */ /* 0x000fe200078e782a */
[C---:B------:R-:W-:Y:S02]  /*0ce0*/  IMAD R27, R0.reuse, R2, R27 ;  /* 0x00000002001b7224 */ /* 0x040fe400078e021b */
[----:B------:R-:W-:Y:S01]  /*0cf0*/  @!P3 IMAD.MOV R32, RZ, RZ, -R32 ;  /* 0x000000ffff20b224 */ /* 0x000fe200078e0a20 */
[----:B------:R-:W-:Y:S01]  /*0d00*/  @!P5 LOP3.LUT R32, RZ, R12, RZ, 0x33, !PT ;  /* 0x0000000cff20d212 */ /* 0x000fe200078e33ff */
[--C-:B------:R-:W-:Y:S01]  /*0d10*/  @!P6 IMAD.IADD R15, R15, 0x1, -R0.reuse ;  /* 0x000000010f0fe824 */ /* 0x100fe200078e0a00 */
[C---:B------:R-:W-:Y:S01]  /*0d20*/  ISETP.GT.U32.AND P3, PT, R0.reuse, R19, PT ;  /* 0x000000130000720c */ /* 0x040fe20003f64070 */
[C---:B------:R-:W-:Y:S01]  /*0d30*/  IMAD R29, R0.reuse, R8, R29 ;  /* 0x00000008001d7224 */ /* 0x040fe200078e021d */
[C---:B------:R-:W-:Y:S01]  /*0d40*/  ISETP.GT.U32.AND P5, PT, R0.reuse, R23, PT ;  /* 0x000000170000720c */ /* 0x040fe20003fa4070 */
[--C-:B------:R-:W-:Y:S01]  /*0d50*/  @!P2 IMAD.IADD R17, R17, 0x1, -R0.reuse ;  /* 0x000000011111a824 */ /* 0x100fe200078e0a00 */
[C---:B------:R-:W-:Y:S01]  /*0d60*/  ISETP.GT.U32.AND P6, PT, R0.reuse, R25, PT ;  /* 0x000000190000720c */ /* 0x040fe20003fc4070 */
[----:B------:R-:W-:Y:S01]  /*0d70*/  @!P4 IMAD.IADD R21, R21, 0x1, -R0 ;  /* 0x000000011515c824 */ /* 0x000fe200078e0a00 */
[C---:B------:R-:W-:Y:S01]  /*0d80*/  ISETP.GT.U32.AND P2, PT, R0.reuse, R27, PT ;  /* 0x0000001b0000720c */ /* 0x040fe20003f44070 */
[----:B------:R-:W-:Y:S01]  /*0d90*/  @!P1 IMAD.MOV R15, RZ, RZ, -R15 ;  /* 0x000000ffff0f9224 */ /* 0x000fe200078e0a0f */
[----:B------:R-:W-:Y:S01]  /*0da0*/  ISETP.GT.U32.AND P4, PT, R0, R29, PT ;  /* 0x0000001d0000720c */ /* 0x000fe20003f84070 */
[----:B------:R-:W-:Y:S01]  /*0db0*/  IMAD.IADD R9, R4, 0x1, R9 ;  /* 0x0000000104097824 */ /* 0x000fe200078e0209 */
[----:B------:R-:W-:Y:S01]  /*0dc0*/  SHF.R.S32.HI R4, RZ, 0x2, R65 ;  /* 0x00000002ff047819 */ /* 0x000fe20000011441 */
[----:B------:R-:W-:-:S02]  /*0dd0*/  IMAD.SHL.U32 R2, R65, 0x20, RZ ;  /* 0x0000002041027824 */ /* 0x000fc400078e00ff */
[--C-:B------:R-:W-:Y:S01]  /*0de0*/  @!P3 IMAD.IADD R19, R19, 0x1, -R0.reuse ;  /* 0x000000011313b824 */ /* 0x100fe200078e0a00 */
[----:B------:R-:W-:Y:S01]  /*0df0*/  ISETP.GE.AND P3, PT, R18, RZ, PT ;  /* 0x000000ff1200720c */ /* 0x000fe20003f66270 */
[--C-:B------:R-:W-:Y:S01]  /*0e00*/  @!P5 IMAD.IADD R23, R23, 0x1, -R0.reuse ;  /* 0x000000011717d824 */ /* 0x100fe200078e0a00 */
[----:B------:R-:W-:Y:S01]  /*0e10*/  ISETP.GE.AND P5, PT, R20, RZ, PT ;  /* 0x000000ff1400720c */ /* 0x000fe20003fa6270 */
[--C-:B------:R-:W-:Y:S01]  /*0e20*/  @!P6 IMAD.IADD R25, R25, 0x1, -R0.reuse ;  /* 0x000000011919e824 */ /* 0x100fe200078e0a00 */
[C---:B------:R-:W-:Y:S01]  /*0e30*/  ISETP.GT.U32.AND P6, PT, R0.reuse, R21, PT ;  /* 0x000000150000720c */ /* 0x040fe20003fc4070 */
[--C-:B------:R-:W-:Y:S01]  /*0e40*/  @!P2 IMAD.IADD R27, R27, 0x1, -R0.reuse ;  /* 0x000000011b1ba824 */ /* 0x100fe200078e0a00 */
[C---:B------:R-:W-:Y:S01]  /*0e50*/  ISETP.GT.U32.AND P2, PT, R0.reuse, R23, PT ;  /* 0x000000170000720c */ /* 0x040fe20003f44070 */
[----:B------:R-:W-:Y:S01]  /*0e60*/  @!P4 IMAD.IADD R29, R29, 0x1, -R0 ;  /* 0x000000011d1dc824 */ /* 0x000fe200078e0a00 */
[C---:B------:R-:W-:Y:S01]  /*0e70*/  ISETP.GT.U32.AND P1, PT, R0.reuse, R25, PT ;  /* 0x000000190000720c */ /* 0x040fe20003f24070 */
[----:B------:R-:W-:Y:S01]  /*0e80*/  IMAD R10, R5, R66, RZ ;  /* 0x00000042050a7224 */ /* 0x000fe200078e02ff */
[----:B------:R-:W-:-:S02]  /*0e90*/  ISETP.GT.U32.AND P4, PT, R0, R27, PT ;  /* 0x0000001b0000720c */ /* 0x000fc40003f84070 */
[----:B------:R-:W-:Y:S01]  /*0ea0*/  SGXT R4, R4, 0x1 ;  /* 0x000000010404781a */ /* 0x000fe20000000200 */
[----:B------:R-:W-:Y:S01]  /*0eb0*/  @!P3 IMAD.MOV R17, RZ, RZ, -R17 ;  /* 0x000000ffff11b224 */ /* 0x000fe200078e0a11 */
[----:B------:R-:W-:Y:S01]  /*0ec0*/  ISETP.GT.U32.AND P3, PT, R0, R29, PT ;  /* 0x0000001d0000720c */ /* 0x000fe20003f64070 */
[----:B------:R-:W-:Y:S01]  /*0ed0*/  @!P5 IMAD.MOV R19, RZ, RZ, -R19 ;  /* 0x000000ffff13d224 */ /* 0x000fe200078e0a13 */
[----:B------:R-:W-:Y:S01]  /*0ee0*/  LOP3.LUT R2, R2, 0x60, RZ, 0xc0, !PT ;  /* 0x0000006002027812 */ /* 0x000fe200078ec0ff */
[--C-:B------:R-:W-:Y:S01]  /*0ef0*/  @!P6 IMAD.IADD R21, R21, 0x1, -R0.reuse ;  /* 0x000000011515e824 */ /* 0x100fe200078e0a00 */
[----:B------:R-:W-:Y:S01]  /*0f00*/  ISETP.GE.AND P6, PT, R22, RZ, PT ;  /* 0x000000ff1600720c */ /* 0x000fe20003fc6270 */
[--C-:B------:R-:W-:Y:S01]  /*0f10*/  @!P2 IMAD.IADD R23, R23, 0x1, -R0.reuse ;  /* 0x000000011717a824 */ /* 0x100fe200078e0a00 */
[----:B------:R-:W-:Y:S01]  /*0f20*/  ISETP.GE.AND P2, PT, R24, RZ, PT ;  /* 0x000000ff1800720c */ /* 0x000fe20003f46270 */
[--C-:B------:R-:W-:Y:S01]  /*0f30*/  @!P1 IMAD.IADD R25, R25, 0x1, -R0.reuse ;  /* 0x0000000119199824 */ /* 0x100fe200078e0a00 */
[----:B------:R-:W-:Y:S01]  /*0f40*/  ISETP.GE.AND P1, PT, R16, RZ, PT ;  /* 0x000000ff1000720c */ /* 0x000fe20003f26270 */
[----:B------:R-:W-:Y:S01]  /*0f50*/  @!P4 IMAD.IADD R27, R27, 0x1, -R0 ;  /* 0x000000011b1bc824 */ /* 0x000fe200078e0a00 */
[----:B------:R-:W-:Y:S01]  /*0f60*/  ISETP.GE.AND P4, PT, R6, RZ, PT ;  /* 0x000000ff0600720c */ /* 0x000fe20003f86270 */
[----:B------:R-:W-:Y:S01]  /*0f70*/  VIADD R2, R2, UR5 ;  /* 0x0000000502027c36 */ /* 0x000fe20008000000 */
[----:B------:R-:W-:Y:S01]  /*0f80*/  LOP3.LUT R31, R43, 0x90, R4, 0xf8, !PT ;  /* 0x000000902b1f7812 */ /* 0x000fe200078ef804 */
[----:B------:R-:W-:Y:S01]  /*0f90*/  @!P3 IMAD.IADD R29, R29, 0x1, -R0 ;  /* 0x000000011d1db824 */ /* 0x000fe200078e0a00 */
[----:B------:R-:W-:-:S02]  /*0fa0*/  ISETP.NE.AND P3, PT, R13, RZ, PT ;  /* 0x000000ff0d00720c */ /* 0x000fc40003f65270 */
[----:B------:R-:W-:Y:S01]  /*0fb0*/  LOP3.LUT R0, RZ, R13, RZ, 0x33, !PT ;  /* 0x0000000dff007212 */ /* 0x000fe200078e33ff */
[----:B------:R-:W-:Y:S01]  /*0fc0*/  @!P6 IMAD.MOV R21, RZ, RZ, -R21 ;  /* 0x000000ffff15e224 */ /* 0x000fe200078e0a15 */
[----:B------:R-:W-:Y:S01]  /*0fd0*/  LOP3.LUT R8, R31, 0x10, R42, 0x78, !PT ;  /* 0x000000101f087812 */ /* 0x000fe200078e782a */
[----:B------:R-:W-:Y:S01]  /*0fe0*/  @!P2 IMAD.MOV R23, RZ, RZ, -R23 ;  /* 0x000000ffff17a224 */ /* 0x000fe200078e0a17 */
[C---:B------:R-:W-:Y:S01]  /*0ff0*/  SEL R15, R0.reuse, R15, !P3 ;  /* 0x0000000f000f7207 */ /* 0x040fe20005800000 */
[----:B------:R-:W-:Y:S01]  /*1000*/  @!P1 IMAD.MOV R25, RZ, RZ, -R25 ;  /* 0x000000ffff199224 */ /* 0x000fe200078e0a19 */
[C---:B------:R-:W-:Y:S01]  /*1010*/  SEL R17, R0.reuse, R17, !P3 ;  /* 0x0000001100117207 */ /* 0x040fe20005800000 */
[----:B------:R-:W-:Y:S01]  /*1020*/  @!P4 IMAD.MOV R27, RZ, RZ, -R27 ;  /* 0x000000ffff1bc224 */ /* 0x000fe200078e0a1b */
[C---:B------:R-:W-:Y:S01]  /*1030*/  SEL R19, R0.reuse, R19, !P3 ;  /* 0x0000001300137207 */ /* 0x040fe20005800000 */
[----:B------:R-:W-:Y:S01]  /*1040*/  @!P0 IMAD.MOV R29, RZ, RZ, -R29 ;  /* 0x000000ffff1d8224 */ /* 0x000fe200078e0a1d */
[C---:B------:R-:W-:Y:S01]  /*1050*/  SEL R21, R0.reuse, R21, !P3 ;  /* 0x0000001500157207 */ /* 0x040fe20005800000 */
[----:B--2---:R-:W-:Y:S01]  /*1060*/  IMAD R15, R15, UR10, RZ ;  /* 0x0000000a0f0f7c24 */ /* 0x004fe2000f8e02ff */
[C---:B------:R-:W-:Y:S01]  /*1070*/  SEL R23, R0.reuse, R23, !P3 ;  /* 0x0000001700177207 */ /* 0x040fe20005800000 */
[----:B------:R-:W-:Y:S01]  /*1080*/  IMAD R17, R17, UR10, RZ ;  /* 0x0000000a11117c24 */ /* 0x000fe2000f8e02ff */
[C---:B------:R-:W-:Y:S01]  /*1090*/  SEL R25, R0.reuse, R25, !P3 ;  /* 0x0000001900197207 */ /* 0x040fe20005800000 */
[----:B------:R-:W-:Y:S01]  /*10a0*/  IMAD R19, R19, UR10, RZ ;  /* 0x0000000a13137c24 */ /* 0x000fe2000f8e02ff */
[C---:B------:R-:W-:Y:S01]  /*10b0*/  SEL R27, R0.reuse, R27, !P3 ;  /* 0x0000001b001b7207 */ /* 0x040fe20005800000 */
[----:B------:R-:W-:Y:S01]  /*10c0*/  IMAD R21, R21, UR10, RZ ;  /* 0x0000000a15157c24 */ /* 0x000fe2000f8e02ff */
[----:B------:R-:W-:Y:S01]  /*10d0*/  SEL R29, R0, R29, !P3 ;  /* 0x0000001d001d7207 */ /* 0x000fe20005800000 */
[----:B------:R-:W-:Y:S01]  /*10e0*/  IMAD R23, R23, UR10, RZ ;  /* 0x0000000a17177c24 */ /* 0x000fe2000f8e02ff */
[----:B----4-:R-:W-:Y:S01]  /*10f0*/  LEA R5, P3, R10, UR12, 0x1 ;  /* 0x0000000c0a057c11 */ /* 0x010fe2000f8608ff */
[----:B------:R-:W-:Y:S01]  /*1100*/  IMAD R25, R25, UR10, RZ ;  /* 0x0000000a19197c24 */ /* 0x000fe2000f8e02ff */
[----:B------:R-:W-:Y:S01]  /*1110*/  LEA R60, P4, R15, UR14, 0x1 ;  /* 0x0000000e0f3c7c11 */ /* 0x000fe2000f8808ff */
[----:B------:R-:W-:Y:S01]  /*1120*/  IMAD R27, R27, UR10, RZ ;  /* 0x0000000a1b1b7c24 */ /* 0x000fe2000f8e02ff */
[----:B------:R-:W-:Y:S01]  /*1130*/  LEA R58, P5, R17, UR14, 0x1 ;  /* 0x0000000e113a7c11 */ /* 0x000fe2000f8a08ff */
[----:B------:R-:W-:Y:S01]  /*1140*/  IMAD R53, R29, UR10, RZ ;  /* 0x0000000a1d357c24 */ /* 0x000fe2000f8e02ff */
[----:B------:R-:W0:Y:S01]  /*1150*/  LDCU UR10, c[0x0][0x3a4] ;  /* 0x00007480ff0a77ac */ /* 0x000e220008000800 */
[-C--:B------:R-:W-:Y:S01]  /*1160*/  IMAD R0, R7, R66.reuse, RZ ;  /* 0x0000004207007224 */ /* 0x080fe200078e02ff */
[----:B------:R-:W-:Y:S01]  /*1170*/  LEA.HI.X.SX32 R61, R15, UR15, 0x1, P4 ;  /* 0x0000000f0f3d7c11 */ /* 0x000fe2000a0f0eff */
[----:B------:R-:W-:Y:S01]  /*1180*/  IMAD R31, R11, 0x40, R2 ;  /* 0x000000400b1f7824 */ /* 0x000fe200078e0202 */
[----:B------:R-:W-:Y:S01]  /*1190*/  LEA.HI.X.SX32 R59, R17, UR15, 0x1, P5 ;  /* 0x0000000f113b7c11 */ /* 0x000fe2000a8f0eff */
[----:B------:R-:W-:Y:S01]  /*11a0*/  IMAD R2, R3, R66, RZ ;  /* 0x0000004203027224 */ /* 0x000fe200078e02ff */
[----:B------:R-:W-:Y:S01]  /*11b0*/  LEA R7, P1, R0, UR12, 0x1 ;  /* 0x0000000c00077c11 */ /* 0x000fe2000f8208ff */
[----:B------:R-:W-:Y:S01]  /*11c0*/  IMAD.IADD R8, R8, 0x1, R31 ;  /* 0x0000000108087824 */ /* 0x000fe200078e021f */
[----:B------:R-:W-:-:S02]  /*11d0*/  LEA R34, P4, R25, UR14, 0x1 ;  /* 0x0000000e19227c11 */ /* 0x000fc4000f8808ff */
[----:B------:R-:W-:Y:S02]  /*11e0*/  CS2R R12, SRZ ;  /* 0x00000000000c7805 */ /* 0x000fe4000001ff00 */
[----:B------:R-:W-:Y:S02]  /*11f0*/  LEA.HI.X.SX32 R3, R0, UR13, 0x1, P1 ;  /* 0x0000000d00037c11 */ /* 0x000fe400088f0eff */
[----:B------:R-:W-:Y:S02]  /*1200*/  CS2R R14, SRZ ;  /* 0x00000000000e7805 */ /* 0x000fe4000001ff00 */
[----:B------:R-:W-:Y:S02]  /*1210*/  LEA R6, P2, R2, UR12, 0x1 ;  /* 0x0000000c02067c11 */ /* 0x000fe4000f8408ff */
[----:B------:R-:W-:Y:S02]  /*1220*/  CS2R R16, SRZ ;  /* 0x0000000000107805 */ /* 0x000fe4000001ff00 */
[----:B------:R-:W-:Y:S01]  /*1230*/  LEA.HI.X.SX32 R0, R10, UR13, 0x1, P3 ;  /* 0x0000000d0a007c11 */ /* 0x000fe200098f0eff */
[----:B------:R-:W-:Y:S01]  /*1240*/  IMAD.SHL.U32 R66, R66, 0x10, RZ ;  /* 0x0000001042427824 */ /* 0x000fe200078e00ff */
[----:B------:R-:W-:-:S02]  /*1250*/  LEA R28, P3, R19, UR14, 0x1 ;  /* 0x0000000e131c7c11 */ /* 0x000fc4000f8608ff */
[----:B------:R-:W-:Y:S01]  /*1260*/  LEA.HI.X.SX32 R2, R2, UR13, 0x1, P2 ;  /* 0x0000000d02027c11 */ /* 0x000fe200090f0eff */
[----:B0-----:R-:W-:Y:S01]  /*1270*/  IMAD R32, R32, UR10, RZ ;  /* 0x0000000a20207c24 */ /* 0x001fe2000f8e02ff */
[----:B------:R-:W-:Y:S02]  /*1280*/  LEA R30, P1, R21, UR14, 0x1 ;  /* 0x0000000e151e7c11 */ /* 0x000fe4000f8208ff */
[----:B------:R-:W-:Y:S01]  /*1290*/  LEA R54, P2, R23, UR14, 0x1 ;  /* 0x0000000e17367c11 */ /* 0x000fe2000f8408ff */
[----:B------:R-:W-:Y:S01]  /*12a0*/  IMAD.WIDE R44, R32, 0x2, RZ ;  /* 0x00000002202c7825 */ /* 0x000fe200078e02ff */
[----:B------:R-:W-:Y:S02]  /*12b0*/  LEA R51, P5, R27, UR14, 0x1 ;  /* 0x0000000e1b337c11 */ /* 0x000fe4000f8a08ff */
[----:B------:R-:W-:Y:S02]  /*12c0*/  LEA.HI.X.SX32 R29, R19, UR15, 0x1, P3 ;  /* 0x0000000f131d7c11 */ /* 0x000fe400098f0eff */
[----:B------:R-:W-:-:S02]  /*12d0*/  CS2R R18, SRZ ;  /* 0x0000000000127805 */ /* 0x000fc4000001ff00 */
[----:B------:R-:W-:Y:S02]  /*12e0*/  LEA R4, P0, R67, UR12, 0x1 ;  /* 0x0000000c43047c11 */ /* 0x000fe4000f8008ff */
[----:B------:R-:W-:Y:S02]  /*12f0*/  LEA R50, P3, R53, UR14, 0x1 ;  /* 0x0000000e35327c11 */ /* 0x000fe4000f8608ff */
[----:B------:R-:W-:Y:S02]  /*1300*/  LEA.HI.X.SX32 R31, R21, UR15, 0x1, P1 ;  /* 0x0000000f151f7c11 */ /* 0x000fe400088f0eff */
[----:B------:R-:W-:Y:S02]  /*1310*/  CS2R R20, SRZ ;  /* 0x0000000000147805 */ /* 0x000fe4000001ff00 */
[----:B------:R-:W-:Y:S02]  /*1320*/  LEA.HI.X.SX32 R55, R23, UR15, 0x1, P2 ;  /* 0x0000000f17377c11 */ /* 0x000fe400090f0eff */
[----:B------:R-:W-:-:S02]  /*1330*/  CS2R R22, SRZ ;  /* 0x0000000000167805 */ /* 0x000fc4000001ff00 */
[----:B------:R-:W-:Y:S02]  /*1340*/  LEA.HI.X.SX32 R57, R25, UR15, 0x1, P4 ;  /* 0x0000000f19397c11 */ /* 0x000fe4000a0f0eff */
[----:B------:R-:W-:Y:S02]  /*1350*/  CS2R R24, SRZ ;  /* 0x0000000000187805 */ /* 0x000fe4000001ff00 */
[----:B------:R-:W-:Y:S02]  /*1360*/  LEA.HI.X.SX32 R52, R27, UR15, 0x1, P5 ;  /* 0x0000000f1b347c11 */ /* 0x000fe4000a8f0eff */
[----:B------:R-:W-:Y:S02]  /*1370*/  CS2R R26, SRZ ;  /* 0x00000000001a7805 */ /* 0x000fe4000001ff00 */
[----:B------:R-:W-:Y:S02]  /*1380*/  LEA.HI.X.SX32 R53, R53, UR15, 0x1, P3 ;  /* 0x0000000f35357c11 */ /* 0x000fe400098f0eff */
[----:B------:R-:W-:-:S02]  /*1390*/  LEA.HI.X.SX32 R67, R67, UR13, 0x1, P0 ;  /* 0x0000000d43437c11 */ /* 0x000fc400080f0eff */
[----:B------:R-:W-:Y:S02]  /*13a0*/  LOP3.LUT R10, R65, 0x40, RZ, 0xc0, !PT ;  /* 0x00000040410a7812 */ /* 0x000fe400078ec0ff */
[----:B------:R-:W-:-:S07]  /*13b0*/  LOP3.LUT R72, R9, 0x20, RZ, 0x3c, !PT ;  /* 0x0000002009487812 */ /* 0x000fce00078e3cff */
.L_x_2:
[C---:B------:R-:W-:Y:S02]  /*13c0*/  ISETP.GE.AND P0, PT, R63.reuse, UR7, PT ;  /* 0x000000073f007c0c */ /* 0x040fe4000bf06270 */
[----:B------:R-:W-:Y:S02]  /*13d0*/  IADD3 R36, P1, PT, R44, R4, RZ ;  /* 0x000000042c247210 */ /* 0x000fe40007f3e0ff */
[----:B------:R-:W-:Y:S02]  /*13e0*/  PRMT R32, RZ, 0x7610, R32 ;  /* 0x00007610ff207816 */ /* 0x000fe40000000020 */
[----:B------:R-:W-:Y:S01]  /*13f0*/  LOP3.LUT R33, R63, 0x4, RZ, 0xfc, !PT ;  /* 0x000000043f217812 */ /* 0x000fe200078efcff */
[----:B------:R-:W-:Y:S01]  /*1400*/  IMAD.X R37, R45, 0x1, R67, P1 ;  /* 0x000000012d257824 */ /* 0x000fe200008e0643 */
[----:B------:R-:W-:Y:S02]  /*1410*/  LOP3.LUT R35, R63, 0xc, RZ, 0xfc, !PT ;  /* 0x0000000c3f237812 */ /* 0x000fe400078efcff */
[----:B------:R-:W-:-:S02]  /*1420*/  ISETP.GE.AND P2, PT, R33, UR7, PT ;  /* 0x0000000721007c0c */ /* 0x000fc4000bf46270 */
[----:B------:R-:W-:Y:S01]  /*1430*/  LOP3.LUT R33, R63, 0x8, RZ, 0xfc, !PT ;  /* 0x000000083f217812 */ /* 0x000fe200078efcff */
[----:B------:R0:W2:Y:S01]  /*1440*/  @!P0 LDG.E.U16 R32, desc[UR8][R36.64] ;  /* 0x0000000824208981 */ /* 0x0000a2000c1e1500 */
[C---:B------:R-:W-:Y:S02]  /*1450*/  IADD3 R38, P0, PT, R44.reuse, R5, RZ ;  /* 0x000000052c267210 */ /* 0x040fe40007f1e0ff */
[----:B------:R-:W-:Y:S02]  /*1460*/  ISETP.GE.AND P3, PT, R33, UR7, PT ;  /* 0x0000000721007c0c */ /* 0x000fe4000bf66270 */
[----:B------:R-:W-:Y:S01]  /*1470*/  ISETP.GE.AND P4, PT, R35, UR7, PT ;  /* 0x0000000723007c0c */ /* 0x000fe2000bf86270 */
[----:B------:R-:W-:Y:S01]  /*1480*/  IMAD.X R39, R45, 0x1, R0, P0 ;  /* 0x000000012d277824 */ /* 0x000fe200000e0600 */
[C---:B------:R-:W-:Y:S02]  /*1490*/  IADD3 R48, P1, PT, R44.reuse, R6, RZ ;  /* 0x000000062c307210 */ /* 0x040fe40007f3e0ff */
[----:B------:R-:W-:-:S02]  /*14a0*/  IADD3 R46, P0, PT, R44, R7, RZ ;  /* 0x000000072c2e7210 */ /* 0x000fc40007f1e0ff */
[----:B------:R-:W-:Y:S01]  /*14b0*/  PRMT R33, RZ, 0x7610, R33 ;  /* 0x00007610ff217816 */ /* 0x000fe20000000021 */
[C---:B------:R-:W-:Y:S01]  /*14c0*/  IMAD.X R49, R45.reuse, 0x1, R2, P1 ;  /* 0x000000012d317824 */ /* 0x040fe200008e0602 */
[----:B------:R-:W-:Y:S01]  /*14d0*/  PRMT R35, RZ, 0x7610, R35 ;  /* 0x00007610ff237816 */ /* 0x000fe20000000023 */
[----:B------:R-:W-:Y:S01]  /*14e0*/  IMAD.X R47, R45, 0x1, R3, P0 ;  /* 0x000000012d2f7824 */ /* 0x000fe200000e0603 */
[----:B0-----:R-:W-:Y:S02]  /*14f0*/  PRMT R37, RZ, 0x7610, R37 ;  /* 0x00007610ff257816 */ /* 0x001fe40000000025 */
[----:B------:R-:W3:Y:S01]  /*1500*/  @!P2 LDG.E.U16 R33, desc[UR8][R38.64] ;  /* 0x000000082621a981 */ /* 0x000ee2000c1e1500 */
[----:B------:R-:W-:-:S03]  /*1510*/  LOP3.LUT R36, R65, 0xf, RZ, 0xc0, !PT ;  /* 0x0000000f41247812 */ /* 0x000fc600078ec0ff */
[----:B------:R0:W4:Y:S01]  /*1520*/  @!P3 LDG.E.U16 R35, desc[UR8][R48.64] ;  /* 0x000000083023b981 */ /* 0x000122000c1e1500 */
[----:B------:R-:W-:-:S03]  /*1530*/  ISETP.GE.AND P0, PT, R36, UR7, PT ;  /* 0x0000000724007c0c */ /* 0x000fc6000bf06270 */
[----:B------:R1:W5:Y:S01]  /*1540*/  @!P4 LDG.E.U16 R37, desc[UR8][R46.64] ;  /* 0x000000082e25c981 */ /* 0x000362000c1e1500 */
[----:B------:R-:W-:Y:S01]  /*1550*/  BAR.SYNC.DEFER_BLOCKING 0x0 ;  /* 0x0000000000007b1d */ /* 0x000fe20000010000 */
[----:B0-----:R-:W-:Y:S02]  /*1560*/  IMAD.MOV.U32 R48, RZ, RZ, R50 ;  /* 0x000000ffff307224 */ /* 0x001fe400078e0032 */
[----:B------:R-:W-:Y:S01]  /*1570*/  IMAD.MOV.U32 R49, RZ, RZ, R53 ;  /* 0x000000ffff317224 */ /* 0x000fe200078e0035 */
[----:B------:R-:W-:Y:S01]  /*1580*/  PRMT R39, RZ, 0x7610, R39 ;  /* 0x00007610ff277816 */ /* 0x000fe20000000027 */
[----:B-1----:R-:W-:Y:S02]  /*1590*/  IMAD.MOV.U32 R46, RZ, RZ, R51 ;  /* 0x000000ffff2e7224 */ /* 0x002fe400078e0033 */
[----:B------:R-:W-:Y:S02]  /*15a0*/  IMAD.MOV.U32 R47, RZ, RZ, R52 ;  /* 0x000000ffff2f7224 */ /* 0x000fe400078e0034 */
[----:B------:R-:W-:Y:S01]  /*15b0*/  IMAD.WIDE R50, R69, 0x2, R48 ;  /* 0x0000000245327825 */ /* 0x000fe200078e0230 */
[----:B------:R-:W-:-:S03]  /*15c0*/  PRMT R73, RZ, 0x7610, R73 ;  /* 0x00007610ff497816 */ /* 0x000fc60000000049 */
[C---:B------:R-:W-:Y:S01]  /*15d0*/  IMAD.WIDE R52, R69.reuse, 0x2, R46 ;  /* 0x0000000245347825 */ /* 0x040fe200078e022e */
[----:B------:R-:W-:Y:S01]  /*15e0*/  PRMT R75, RZ, 0x7610, R75 ;  /* 0x00007610ff4b7816 */ /* 0x000fe2000000004b */
[----:B------:R0:W5:Y:S04]  /*15f0*/  @!P0 LDG.E.U16 R39, desc[UR8][R50.64] ;  /* 0x0000000832278981 */ /* 0x000168000c1e1500 */
[----:B------:R1:W5:Y:S01]  /*1600*/  @!P0 LDG.E.U16 R73, desc[UR8][R52.64] ;  /* 0x0000000834498981 */ /* 0x000362000c1e1500 */
[----:B0-----:R-:W-:Y:S02]  /*1610*/  IMAD.MOV.U32 R50, RZ, RZ, R34 ;  /* 0x000000ffff327224 */ /* 0x001fe400078e0022 */
[----:B------:R-:W-:Y:S02]  /*1620*/  IMAD.MOV.U32 R51, RZ, RZ, R57 ;  /* 0x000000ffff337224 */ /* 0x000fe400078e0039 */
[----:B-1----:R-:W-:Y:S01]  /*1630*/  IMAD.WIDE R52, R69, 0x2, R50 ;  /* 0x0000000245347825 */ /* 0x002fe200078e0232 */
[----:B------:R-:W-:-:S04]  /*1640*/  PRMT R77, RZ, 0x7610, R77 ;  /* 0x00007610ff4d7816 */ /* 0x000fc8000000004d */
[----:B------:R0:W5:Y:S02]  /*1650*/  @!P0 LDG.E.U16 R75, desc[UR8][R52.64] ;  /* 0x00000008344b8981 */ /* 0x000164000c1e1500 */
[----:B0-----:R-:W-:Y:S02]  /*1660*/  IMAD.MOV.U32 R52, RZ, RZ, R54 ;  /* 0x000000ffff347224 */ /* 0x001fe400078e0036 */
[----:B------:R-:W-:Y:S02]  /*1670*/  IMAD.MOV.U32 R53, RZ, RZ, R55 ;  /* 0x000000ffff357224 */ /* 0x000fe400078e0037 */
[----:B------:R-:W-:Y:S01]  /*1680*/  IMAD.WIDE R54, R69, 0x2, R52 ;  /* 0x0000000245367825 */ /* 0x000fe200078e0234 */
[----:B------:R-:W-:-:S04]  /*1690*/  PRMT R74, RZ, 0x7610, R74 ;  /* 0x00007610ff4a7816 */ /* 0x000fc8000000004a */
[----:B------:R0:W5:Y:S02]  /*16a0*/  @!P0 LDG.E.U16 R77, desc[UR8][R54.64] ;  /* 0x00000008364d8981 */ /* 0x000164000c1e1500 */
[----:B0-----:R-:W-:Y:S02]  /*16b0*/  IMAD.MOV.U32 R54, RZ, RZ, R30 ;  /* 0x000000ffff367224 */ /* 0x001fe400078e001e */
[----:B------:R-:W-:Y:S02]  /*16c0*/  IMAD.MOV.U32 R55, RZ, RZ, R31 ;  /* 0x000000ffff377224 */ /* 0x000fe400078e001f */
[----:B------:R-:W-:Y:S01]  /*16d0*/  IMAD.WIDE R56, R69, 0x2, R54 ;  /* 0x0000000245387825 */ /* 0x000fe200078e0236 */
[----:B------:R-:W-:-:S04]  /*16e0*/  PRMT R34, RZ, 0x7610, R34 ;  /* 0x00007610ff227816 */ /* 0x000fc80000000022 */
[----:B------:R0:W5:Y:S01]  /*16f0*/  @!P0 LDG.E.U16 R74, desc[UR8][R56.64] ;  /* 0x00000008384a8981 */ /* 0x000162000c1e1500 */
[----:B------:R-:W-:Y:S02]  /*1700*/  PRMT R76, RZ, 0x7610, R76 ;  /* 0x00007610ff4c7816 */ /* 0x000fe4000000004c */
[----:B------:R-:W-:Y:S01]  /*1710*/  PRMT R36, RZ, 0x7610, R36 ;  /* 0x00007610ff247816 */ /* 0x000fe20000000024 */
[----:B0-----:R-:W-:Y:S02]  /*1720*/  IMAD.MOV.U32 R56, RZ, RZ, R28 ;  /* 0x000000ffff387224 */ /* 0x001fe400078e001c */
[----:B------:R-:W-:Y:S02]  /*1730*/  IMAD.MOV.U32 R57, RZ, RZ, R29 ;  /* 0x000000ffff397224 */ /* 0x000fe400078e001d */
[----:B------:R-:W-:-:S04]  /*1740*/  IMAD.WIDE R28, R69, 0x2, R58 ;  /* 0x00000002451c7825 */ /* 0x000fc800078e023a */
[C---:B------:R-:W-:Y:S01]  /*1750*/  IMAD.WIDE R30, R69.reuse, 0x2, R56 ;  /* 0x00000002451e7825 */ /* 0x040fe200078e0238 */
[----:B------:R0:W5:Y:S04]  /*1760*/  @!P0 LDG.E.U16 R34, desc[UR8][R28.64] ;  /* 0x000000081c228981 */ /* 0x000168000c1e1500 */
[----:B------:R-:W5:Y:S01]  /*1770*/  @!P0 LDG.E.U16 R76, desc[UR8][R30.64] ;  /* 0x000000081e4c8981 */ /* 0x000f62000c1e1500 */
[----:B0-----:R-:W-:-:S05]  /*1780*/  IMAD.WIDE R28, R69, 0x2, R60 ;  /* 0x00000002451c7825 */ /* 0x001fca00078e023c */
[----:B------:R-:W5:Y:S01]  /*1790*/  @!P0 LDG.E.U16 R36, desc[UR8][R28.64] ;  /* 0x000000081c248981 */ /* 0x000f62000c1e1500 */
[----:B------:R-:W-:-:S04]  /*17a0*/  UIADD3 UR6, UPT, UPT, UR6, -0x1, URZ ;  /* 0xffffffff06067890 */ /* 0x000fc8000fffe0ff */
[----:B------:R-:W-:Y:S01]  /*17b0*/  UISETP.NE.U32.AND UP0, UPT, UR6, URZ, UPT ;  /* 0x000000ff0600728c */ /* 0x000fe2000bf05070 */
[----:B------:R-:W-:-:S04]  /*17c0*/  IMAD.WIDE R50, R71, 0x2, R50 ;  /* 0x0000000247327825 */ /* 0x000fc800078e0232 */
[----:B------:R-:W-:-:S04]  /*17d0*/  IMAD.WIDE R46, R71, 0x2, R46 ;  /* 0x00000002472e7825 */ /* 0x000fc800078e022e */
[----:B------:R-:W-:Y:S01]  /*17e0*/  IMAD.WIDE R48, R71, 0x2, R48 ;  /* 0x0000000247307825 */ /* 0x000fe200078e0230 */
[----:B------:R-:W-:-:S03]  /*17f0*/  UIADD3 UR7, UPT, UPT, UR7, -0x10, URZ ;  /* 0xfffffff007077890 */ /* 0x000fc6000fffe0ff */
[----:B------:R-:W-:-:S04]  /*1800*/  IMAD.WIDE R60, R71, 0x2, R60 ;  /* 0x00000002473c7825 */ /* 0x000fc800078e023c */
[----:B------:R-:W-:-:S04]  /*1810*/  IMAD.WIDE R58, R71, 0x2, R58 ;  /* 0x00000002473a7825 */ /* 0x000fc800078e023a */
[----:B------:R-:W-:Y:S01]  /*1820*/  IMAD.WIDE R44, R66, 0x2, R44 ;  /* 0x00000002422c7825 */ /* 0x000fe200078e022c */
[----:B--2---:R-:W-:Y:S04]  /*1830*/  STS.U16 [R68+UR5+0x800], R32 ;  /* 0x0008002044007988 */ /* 0x004fe80008000405 */
[----:B----4-:R-:W-:Y:S04]  /*1840*/  STS.U16 [R68+UR5+0xa00], R35 ;  /* 0x000a002344007988 */ /* 0x010fe80008000405 */
[----:B---3--:R-:W-:Y:S04]  /*1850*/  STS.U16 [R70+UR5+0x900], R33 ;  /* 0x0009002146007988 */ /* 0x008fe80008000405 */
[----:B-----5:R-:W-:Y:S04]  /*1860*/  STS.U16 [R70+UR5+0xb00], R37 ;  /* 0x000b002546007988 */ /* 0x020fe80008000405 */
[----:B------:R-:W-:Y:S04]  /*1870*/  STS.U16 [R68+UR5], R39 ;  /* 0x0000002744007988 */ /* 0x000fe80008000405 */
[----:B------:R-:W-:Y:S04]  /*1880*/  STS.U16 [R68+UR5+0x100], R73 ;  /* 0x0001004944007988 */ /* 0x000fe80008000405 */
[----:B------:R-:W-:Y:S04]  /*1890*/  STS.U16 [R68+UR5+0x200], R75 ;  /* 0x0002004b44007988 */ /* 0x000fe80008000405 */
[----:B------:R-:W-:Y:S04]  /*18a0*/  STS.U16 [R68+UR5+0x300], R77 ;  /* 0x0003004d44007988 */ /* 0x000fe80008000405 */
[----:B------:R-:W-:Y:S04]  /*18b0*/  STS.U16 [R68+UR5+0x400], R74 ;  /* 0x0004004a44007988 */ /* 0x000fe80008000405 */
[----:B------:R-:W-:Y:S04]  /*18c0*/  STS.U16 [R68+UR5+0x600], R34 ;  /* 0x0006002244007988 */ /* 0x000fe80008000405 */
[----:B------:R-:W-:Y:S04]  /*18d0*/  STS.U16 [R68+UR5+0x500], R76 ;  /* 0x0005004c44007988 */ /* 0x000fe80008000405 */
[----:B------:R-:W-:Y:S01]  /*18e0*/  STS.U16 [R68+UR5+0x700], R36 ;  /* 0x0007002444007988 */ /* 0x000fe20008000405 */
[----:B------:R-:W-:Y:S06]  /*18f0*/  BAR.SYNC.DEFER_BLOCKING 0x0 ;  /* 0x0000000000007b1d */ /* 0x000fec0000010000 */
[----:B------:R-:W-:Y:S04]  /*1900*/  LDSM.16.M88.4 R32, [R8] ;  /* 0x000000000820783b */ /* 0x000fe80000000200 */
[----:B------:R-:W0:Y:S04]  /*1910*/  LDSM.16.MT88.4 R36, [R72+UR5+0x800] ;  /* 0x000800054824783b */ /* 0x000e280008004200 */
[----:B------:R-:W1:Y:S01]  /*1920*/  LDSM.16.MT88.4 R28, [R9+UR5+0x800] ;  /* 0x00080005091c783b */ /* 0x000e620008004200 */
[-C--:B0-----:R-:W-:Y:S08]  /*1930*/  HMMA.16816.F32 R20, R36, R32.reuse, R20 ;  /* 0x000000202414723c */ /* 0x081ff00000001814 */
[C---:B-1----:R-:W-:Y:S08]  /*1940*/  HMMA.16816.F32 R12, R28.reuse, R32, R12 ;  /* 0x000000201c0c723c */ /* 0x042ff0000000180c */
[----:B------:R-:W-:Y:S01]  /*1950*/  HMMA.16816.F32 R16, R28, R34, R16 ;  /* 0x000000221c10723c */ /* 0x000fe20000001810 */
[----:B------:R-:W-:-:S04]  /*1960*/  IMAD.WIDE R28, R71, 0x2, R56 ;  /* 0x00000002471c7825 */ /* 0x000fc800078e0238 */
[----:B------:R-:W-:-:S03]  /*1970*/  IMAD.WIDE R30, R71, 0x2, R54 ;  /* 0x00000002471e7825 */ /* 0x000fc600078e0236 */
[----:B------:R-:W-:Y:S01]  /*1980*/  HMMA.16816.F32 R24, R36, R34, R24 ;  /* 0x000000222418723c */ /* 0x000fe20000001818 */
[----:B------:R-:W-:-:S04]  /*1990*/  IMAD.WIDE R54, R71, 0x2, R52 ;  /* 0x0000000247367825 */ /* 0x000fc800078e0234 */
[----:B------:R-:W-:Y:S02]  /*19a0*/  IMAD.MOV.U32 R34, RZ, RZ, R50 ;  /* 0x000000ffff227224 */ /* 0x000fe400078e0032 */
[----:B------:R-:W-:Y:S02]  /*19b0*/  IMAD.MOV.U32 R57, RZ, RZ, R51 ;  /* 0x000000ffff397224 */ /* 0x000fe400078e0033 */
[----:B------:R-:W-:Y:S02]  /*19c0*/  IMAD.MOV.U32 R51, RZ, RZ, R46 ;  /* 0x000000ffff337224 */ /* 0x000fe400078e002e */
[----:B------:R-:W-:Y:S02]  /*19d0*/  IMAD.MOV.U32 R52, RZ, RZ, R47 ;  /* 0x000000ffff347224 */ /* 0x000fe400078e002f */
[----:B------:R-:W-:Y:S02]  /*19e0*/  IMAD.MOV.U32 R50, RZ, RZ, R48 ;  /* 0x000000ffff327224 */ /* 0x000fe400078e0030 */
[----:B------:R-:W-:Y:S01]  /*19f0*/  IMAD.MOV.U32 R53, RZ, RZ, R49 ;  /* 0x000000ffff357224 */ /* 0x000fe200078e0031 */
[----:B------:R-:W-:Y:S06]  /*1a00*/  BRA.U UP0, `(.L_x_2) ;  /* 0xfffffff9006c7547 */ /* 0x000fec000b83ffff */
[----:B------:R-:W-:Y:S02]  /*1a10*/  F2FP.F16.F32.PACK_AB R23, R27, R23 ;  /* 0x000000171b17723e */ /* 0x000fe400000000ff */
[----:B------:R-:W-:Y:S02]  /*1a20*/  F2FP.F16.F32.PACK_AB R22, R26, R22 ;  /* 0x000000161a16723e */ /* 0x000fe400000000ff */
[----:B------:R-:W-:Y:S02]  /*1a30*/  F2FP.F16.F32.PACK_AB R21, R25, R21 ;  /* 0x000000151915723e */ /* 0x000fe400000000ff */
[----:B------:R-:W-:Y:S02]  /*1a40*/  F2FP.F16.F32.PACK_AB R20, R24, R20 ;  /* 0x000000141814723e */ /* 0x000fe400000000ff */
[----:B------:R-:W-:Y:S02]  /*1a50*/  F2FP.F16.F32.PACK_AB R15, R19, R15 ;  /* 0x0000000f130f723e */ /* 0x000fe400000000ff */
[----:B------:R-:W-:-:S02]  /*1a60*/  F2FP.F16.F32.PACK_AB R14, R18, R14 ;  /* 0x0000000e120e723e */ /* 0x000fc400000000ff */
[----:B------:R-:W-:Y:S02]  /*1a70*/  F2FP.F16.F32.PACK_AB R13, R17, R13 ;  /* 0x0000000d110d723e */ /* 0x000fe400000000ff */
[----:B------:R-:W-:-:S07]  /*1a80*/  F2FP.F16.F32.PACK_AB R12, R16, R12 ;  /* 0x0000000c100c723e */ /* 0x000fce00000000ff */
.L_x_1:
[----:B------:R-:W0:Y:S08]  /*1a90*/  S2UR UR5, SR_CgaCtaId ;  /* 0x00000000000579c3 */ /* 0x000e300000008800 */
[----:B------:R-:W-:Y:S01]  /*1aa0*/  BAR.SYNC.DEFER_BLOCKING 0x0 ;  /* 0x0000000000007b1d */ /* 0x000fe20000010000 */
[----:B------:R-:W-:Y:S01]  /*1ab0*/  SHF.R.S32.HI R2, RZ, 0x3, R65 ;  /* 0x00000003ff027819 */ /* 0x000fe20000011441 */
[----:B------:R-:W-:Y:S01]  /*1ac0*/  IMAD.SHL.U32 R65, R65, 0x4, RZ ;  /* 0x0000000441417824 */ /* 0x000fe200078e00ff */
[----:B------:R-:W-:-:S02]  /*1ad0*/  LOP3.LUT R42, R43, 0x3c, R42, 0xf8, !PT ;  /* 0x0000003c2b2a7812 */ /* 0x000fc400078ef82a */
[----:B------:R-:W-:Y:S01]  /*1ae0*/  SGXT R2, R2, 0x1 ;  /* 0x000000010202781a */ /* 0x000fe20000000200 */
[----:B------:R-:W-:Y:S01]  /*1af0*/  UMOV UR4, 0x400 ;  /* 0x0000040000047882 */ /* 0x000fe20000000000 */
[----:B------:R-:W-:Y:S01]  /*1b00*/  LOP3.LUT R42, R42, 0x40, R41, 0xf8, !PT ;  /* 0x000000402a2a7812 */ /* 0x000fe200078ef829 */
[----:B------:R-:W1:Y:S01]  /*1b10*/  LDC R6, c[0x0][0x3b8] ;  /* 0x0000ee00ff067b82 */ /* 0x000e620000000800 */
[----:B------:R-:W-:Y:S01]  /*1b20*/  LOP3.LUT R3, R2, 0x440, RZ, 0xc0, !PT ;  /* 0x0000044002037812 */ /* 0x000fe200078ec0ff */
[----:B------:R-:W2:Y:S01]  /*1b30*/  LDCU.128 UR12, c[0x0][0x390] ;  /* 0x00007200ff0c77ac */ /* 0x000ea20008000c00 */
[C---:B------:R-:W-:Y:S02]  /*1b40*/  LOP3.LUT R0, R42.reuse, 0x440, RZ, 0x3c, !PT ;  /* 0x000004402a007812 */ /* 0x040fe400078e3cff */
[----:B------:R-:W-:Y:S02]  /*1b50*/  LOP3.LUT R2, R42, 0x804, RZ, 0x3c, !PT ;  /* 0x000008042a027812 */ /* 0x000fe400078e3cff */
[----:B------:R-:W-:-:S02]  /*1b60*/  LOP3.LUT R40, R3, 0x38, R40, 0xf8, !PT ;  /* 0x0000003803287812 */ /* 0x000fc400078ef828 */
[----:B------:R-:W-:Y:S02]  /*1b70*/  LOP3.LUT R3, R42, 0xc44, RZ, 0x3c, !PT ;  /* 0x00000c442a037812 */ /* 0x000fe400078e3cff */
[----:B------:R-:W-:Y:S02]  /*1b80*/  ISETP.NE.U32.AND P0, PT, R11, RZ, PT ;  /* 0x000000ff0b00720c */ /* 0x000fe40003f05070 */
[C---:B------:R-:W-:Y:S01]  /*1b90*/  LOP3.LUT R7, R62.reuse, R63, RZ, 0xfc, !PT ;  /* 0x0000003f3e077212 */ /* 0x040fe200078efcff */
[----:B0-----:R-:W-:Y:S01]  /*1ba0*/  ULEA UR4, UR5, UR4, 0x18 ;  /* 0x0000000405047291 */ /* 0x001fe2000f8ec0ff */
[----:B------:R-:W-:Y:S01]  /*1bb0*/  SEL R4, RZ, 0x804, !P0 ;  /* 0x00000804ff047807 */ /* 0x000fe20004000000 */
[----:B------:R-:W0:Y:S01]  /*1bc0*/  LDCU UR5, c[0x0][0x3b4] ;  /* 0x00007680ff0577ac */ /* 0x000e220008000800 */
[----:B------:R-:W-:Y:S02]  /*1bd0*/  LOP3.LUT R8, R62, 0x38, R63, 0xfe, !PT ;  /* 0x000000383e087812 */ /* 0x000fe400078efe3f */
[----:B------:R-:W-:-:S02]  /*1be0*/  LOP3.LUT R65, R4, 0x80, R65, 0xf8, !PT ;  /* 0x0000008004417812 */ /* 0x000fc400078ef841 */
[----:B--2---:R-:W-:Y:S02]  /*1bf0*/  ISETP.GE.AND P0, PT, R64, UR14, PT ;  /* 0x0000000e40007c0c */ /* 0x004fe4000bf06270 */
[----:B------:R-:W-:Y:S01]  /*1c00*/  STS [R42+UR4], R12 ;  /* 0x0000000c2a007988 */ /* 0x000fe20008000804 */
[----:B------:R-:W-:Y:S01]  /*1c10*/  LOP3.LUT R40, R65, R40, R10, 0xf6, !PT ;  /* 0x0000002841287212 */ /* 0x000fe200078ef60a */
[C---:B-1----:R-:W-:Y:S01]  /*1c20*/  IMAD R17, R7.reuse, R6, RZ ;  /* 0x0000000607117224 */ /* 0x042fe200078e02ff */
[----:B------:R-:W-:Y:S01]  /*1c30*/  ISETP.LT.AND P6, PT, R7, UR15, !P0 ;  /* 0x0000000f07007c0c */ /* 0x000fe2000c7c1270 */
[----:B------:R-:W-:Y:S01]  /*1c40*/  STS [R42+UR4+0x80], R13 ;  /* 0x0000800d2a007988 */ /* 0x000fe20008000804 */
[----:B------:R-:W-:Y:S01]  /*1c50*/  LOP3.LUT R26, R40, 0x4, RZ, 0x3c, !PT ;  /* 0x00000004281a7812 */ /* 0x000fe200078e3cff */
[----:B------:R-:W-:Y:S01]  /*1c60*/  IMAD R27, R6, 0x10, R17 ;  /* 0x00000010061b7824 */ /* 0x000fe200078e0211 */
[----:B------:R-:W-:Y:S01]  /*1c70*/  ISETP.LT.AND P1, PT, R8, UR15, !P0 ;  /* 0x0000000f08007c0c */ /* 0x000fe2000c721270 */
[----:B------:R-:W-:Y:S01]  /*1c80*/  STS [R0+UR4], R14 ;  /* 0x0000000e00007988 */ /* 0x000fe20008000804 */
[----:B------:R-:W-:Y:S01]  /*1c90*/  LOP3.LUT R10, R62, 0x10, R63, 0xfe, !PT ;  /* 0x000000103e0a7812 */ /* 0x000fe200078efe3f */
[----:B0-----:R-:W-:-:S02]  /*1ca0*/  IMAD R64, R64, UR5, RZ ;  /* 0x0000000540407c24 */ /* 0x001fc4000f8e02ff */
[----:B------:R0:W-:Y:S01]  /*1cb0*/  STS [R0+UR4+0x80], R15 ;  /* 0x0000800f00007988 */ /* 0x0001e20008000804 */
[C-C-:B------:R-:W-:Y:S02]  /*1cc0*/  LOP3.LUT R5, R62.reuse, 0x30, R63.reuse, 0xfe, !PT ;  /* 0x000000303e057812 */ /* 0x140fe400078efe3f */
[--C-:B------:R-:W-:Y:S01]  /*1cd0*/  LOP3.LUT R9, R62, 0x2c, R63.reuse, 0xfe, !PT ;  /* 0x0000002c3e097812 */ /* 0x100fe200078efe3f */
[----:B------:R1:W-:Y:S01]  /*1ce0*/  STS [R2+UR4], R20 ;  /* 0x0000001402007988 */ /* 0x0003e20008000804 */
[----:B------:R-:W-:Y:S02]  /*1cf0*/  LEA R28, P3, R64, UR12, 0x1 ;  /* 0x0000000c401c7c11 */ /* 0x000fe4000f8608ff */
[C-C-:B------:R-:W-:Y:S01]  /*1d00*/  LOP3.LUT R18, R62.reuse, 0x28, R63.reuse, 0xfe, !PT ;  /* 0x000000283e127812 */ /* 0x140fe200078efe3f */
[----:B------:R2:W-:Y:S01]  /*1d10*/  STS [R2+UR4+0x80], R21 ;  /* 0x0000801502007988 */ /* 0x0005e20008000804 */
[C-C-:B------:R-:W-:Y:S02]  /*1d20*/  LOP3.LUT R19, R62.reuse, 0x24, R63.reuse, 0xfe, !PT ;  /* 0x000000243e137812 */ /* 0x140fe400078efe3f */
[C-C-:B0-----:R-:W-:Y:S01]  /*1d30*/  LOP3.LUT R0, R62.reuse, 0x34, R63.reuse, 0xfe, !PT ;  /* 0x000000343e007812 */ /* 0x141fe200078efe3f */
[----:B------:R0:W-:Y:S01]  /*1d40*/  STS [R3+UR4], R22 ;  /* 0x0000001603007988 */ /* 0x0001e20008000804 */
[----:B------:R-:W-:-:S02]  /*1d50*/  LOP3.LUT R15, R62, 0xc, R63, 0xfe, !PT ;  /* 0x0000000c3e0f7812 */ /* 0x000fc400078efe3f */
[C-C-:B-1----:R-:W-:Y:S01]  /*1d60*/  LOP3.LUT R20, R62.reuse, 0x20, R63.reuse, 0xfe, !PT ;  /* 0x000000203e147812 */ /* 0x142fe200078efe3f */
[----:B------:R1:W-:Y:S01]  /*1d70*/  STS [R3+UR4+0x80], R23 ;  /* 0x0000801703007988 */ /* 0x0003e20008000804 */
[C-C-:B------:R-:W-:Y:S01]  /*1d80*/  LOP3.LUT R13, R62.reuse, 0x8, R63.reuse, 0xfe, !PT ;  /* 0x000000083e0d7812 */ /* 0x140fe200078efe3f */
[-C--:B------:R-:W-:Y:S01]  /*1d90*/  IMAD R25, R15, R6.reuse, RZ ;  /* 0x000000060f197224 */ /* 0x080fe200078e02ff */
[--C-:B--2---:R-:W-:Y:S01]  /*1da0*/  LOP3.LUT R21, R62, 0x1c, R63.reuse, 0xfe, !PT ;  /* 0x0000001c3e157812 */ /* 0x104fe200078efe3f */
[----:B------:R-:W-:Y:S01]  /*1db0*/  BAR.SYNC.DEFER_BLOCKING 0x0 ;  /* 0x0000000000007b1d */ /* 0x000fe20000010000 */
[----:B------:R-:W-:Y:S01]  /*1dc0*/  ISETP.LT.AND P2, PT, R10, UR15, !P0 ;  /* 0x0000000f0a007c0c */ /* 0x000fe2000c741270 */
[----:B------:R-:W-:Y:S01]  /*1dd0*/  IMAD R24, R13, R6, RZ ;  /* 0x000000060d187224 */ /* 0x000fe200078e02ff */
[----:B0-----:R-:W-:Y:S02]  /*1de0*/  LOP3.LUT R22, R62, 0x18, R63, 0xfe, !PT ;  /* 0x000000183e167812 */ /* 0x001fe400078efe3f */
[----:B------:R-:W-:-:S02]  /*1df0*/  LEA.HI.X.SX32 R64, R64, UR13, 0x1, P3 ;  /* 0x0000000d40407c11 */ /* 0x000fc400098f0eff */
[C-C-:B-1----:R-:W-:Y:S02]  /*1e00*/  LOP3.LUT R23, R62.reuse, 0x14, R63.reuse, 0xfe, !PT ;  /* 0x000000143e177812 */ /* 0x142fe400078efe3f */
[C-C-:B------:R-:W-:Y:S02]  /*1e10*/  LOP3.LUT R3, R62.reuse, 0x3c, R63.reuse, 0xfe, !PT ;  /* 0x0000003c3e037812 */ /* 0x140fe400078efe3f */
[----:B------:R-:W-:Y:S02]  /*1e20*/  LOP3.LUT R63, R62, 0x4, R63, 0xfe, !PT ;  /* 0x000000043e3f7812 */ /* 0x000fe400078efe3f */
[----:B------:R-:W-:Y:S02]  /*1e30*/  LEA R10, P3, R17, R28, 0x1 ;  /* 0x0000001c110a7211 */ /* 0x000fe400078608ff */
[C---:B------:R-:W-:Y:S01]  /*1e40*/  ISETP.LT.AND P5, PT, R63.reuse, UR15, !P0 ;  /* 0x0000000f3f007c0c */ /* 0x040fe2000c7a1270 */
[----:B------:R-:W-:Y:S01]  /*1e50*/  IMAD R16, R63, R6, RZ ;  /* 0x000000063f107224 */ /* 0x000fe200078e02ff */
[----:B------:R-:W-:-:S02]  /*1e60*/  LEA.HI.X.SX32 R11, R17, R64, 0x1, P3 ;  /* 0x00000040110b7211 */ /* 0x000fc400018f0eff */
[----:B------:R-:W-:Y:S02]  /*1e70*/  ISETP.LT.AND P4, PT, R13, UR15, !P0 ;  /* 0x0000000f0d007c0c */ /* 0x000fe4000c781270 */
[C---:B------:R-:W-:Y:S01]  /*1e80*/  LEA R12, P3, R16.reuse, R28, 0x1 ;  /* 0x0000001c100c7211 */ /* 0x040fe200078608ff */
[----:B------:R-:W0:Y:S03]  /*1e90*/  LDS R29, [R40+UR4] ;  /* 0x00000004281d7984 */ /* 0x000e260008000800 */
[----:B------:R-:W-:Y:S02]  /*1ea0*/  LEA.HI.X.SX32 R13, R16, R64, 0x1, P3 ;  /* 0x00000040100d7211 */ /* 0x000fe400018f0eff */
[----:B------:R-:W-:Y:S01]  /*1eb0*/  ISETP.LT.AND P3, PT, R15, UR15, !P0 ;  /* 0x0000000f0f007c0c */ /* 0x000fe2000c761270 */
[----:B------:R-:W1:Y:S04]  /*1ec0*/  LDS R33, [R26+UR4] ;  /* 0x000000041a217984 */ /* 0x000e680008000800 */
[----:B------:R-:W2:Y:S04]  /*1ed0*/  LDS R2, [R40+UR4+0x100] ;  /* 0x0001000428027984 */ /* 0x000ea80008000800 */
[----:B------:R-:W3:Y:S04]  /*1ee0*/  LDS R4, [R26+UR4+0x100] ;  /* 0x000100041a047984 */ /* 0x000ee80008000800 */
[----:B------:R-:W4:Y:S04]  /*1ef0*/  LDS R7, [R40+UR4+0x200] ;  /* 0x0002000428077984 */ /* 0x000f280008000800 */
[----:B------:R-:W5:Y:S04]  /*1f00*/  LDS R8, [R26+UR4+0x200] ;  /* 0x000200041a087984 */ /* 0x000f680008000800 */
[----:B------:R-:W4:Y:S04]  /*1f10*/  LDS R31, [R40+UR4+0x300] ;  /* 0x00030004281f7984 */ /* 0x000f280008000800 */
[----:B------:R-:W5:Y:S04]  /*1f20*/  LDS R35, [R26+UR4+0x300] ;  /* 0x000300041a237984 */ /* 0x000f680008000800 */
[----:B0-----:R0:W-:Y:S01]  /*1f30*/  @P6 STG.E.U16 desc[UR8][R10.64], R29 ;  /* 0x0000001d0a006986 */ /* 0x0011e2000c101508 */
[----:B------:R-:W-:-:S03]  /*1f40*/  LEA R14, P6, R24, R28, 0x1 ;  /* 0x0000001c180e7211 */ /* 0x000fc600078c08ff */
[----:B-1----:R1:W-:Y:S01]  /*1f50*/  @P5 STG.E.U16 desc[UR8][R12.64], R33 ;  /* 0x000000210c005986 */ /* 0x0023e2000c101508 */
[----:B------:R-:W-:Y:S02]  /*1f60*/  LEA.HI.X.SX32 R15, R24, R64, 0x1, P6 ;  /* 0x00000040180f7211 */ /* 0x000fe400030f0eff */
[----:B------:R-:W-:-:S03]  /*1f70*/  LEA R16, P5, R25, R28, 0x1 ;  /* 0x0000001c19107211 */ /* 0x000fc600078a08ff */
[----:B--2---:R2:W-:Y:S01]  /*1f80*/  @P4 STG.E.U16 desc[UR8][R14.64], R2 ;  /* 0x000000020e004986 */ /* 0x0045e2000c101508 */
[----:B------:R-:W-:Y:S01]  /*1f90*/  ISETP.LT.AND P4, PT, R9, UR15, !P0 ;  /* 0x0000000f09007c0c */ /* 0x000fe2000c781270 */
[C---:B------:R-:W-:Y:S01]  /*1fa0*/  IMAD R9, R6.reuse, 0x4, R27 ;  /* 0x0000000406097824 */ /* 0x040fe200078e021b */
[----:B0-----:R-:W-:Y:S02]  /*1fb0*/  LEA R10, P6, R27, R28, 0x1 ;  /* 0x0000001c1b0a7211 */ /* 0x001fe400078c08ff */
[-C--:B------:R-:W-:Y:S02]  /*1fc0*/  LEA.HI.X.SX32 R17, R25, R64.reuse, 0x1, P5 ;  /* 0x0000004019117211 */ /* 0x080fe400028f0eff */
[----:B------:R-:W-:Y:S01]  /*1fd0*/  ISETP.LT.AND P5, PT, R23, UR15, !P0 ;  /* 0x0000000f17007c0c */ /* 0x000fe2000c7a1270 */
[----:B------:R-:W-:Y:S01]  /*1fe0*/  IMAD R23, R6, 0x4, R9 ;  /* 0x0000000406177824 */ /* 0x000fe200078e0209 */
[----:B------:R-:W-:Y:S01]  /*1ff0*/  LEA.HI.X.SX32 R11, R27, R64, 0x1, P6 ;  /* 0x000000401b0b7211 */ /* 0x000fe200030f0eff */
[----:B---3--:R0:W-:Y:S01]  /*2000*/  @P3 STG.E.U16 desc[UR8][R16.64], R4 ;  /* 0x0000000410003986 */ /* 0x0081e2000c101508 */
[----:B-1----:R-:W-:-:S02]  /*2010*/  LEA R12, P6, R9, R28, 0x1 ;  /* 0x0000001c090c7211 */ /* 0x002fc400078c08ff */
[----:B------:R-:W-:Y:S01]  /*2020*/  ISETP.LT.AND P3, PT, R22, UR15, !P0 ;  /* 0x0000000f16007c0c */ /* 0x000fe2000c761270 */
[----:B----4-:R1:W-:Y:S01]  /*2030*/  @P2 STG.E.U16 desc[UR8][R10.64], R7 ;  /* 0x000000070a002986 */ /* 0x0103e2000c101508 */
[----:B------:R-:W-:Y:S01]  /*2040*/  LEA.HI.X.SX32 R13, R9, R64, 0x1, P6 ;  /* 0x00000040090d7211 */ /* 0x000fe200030f0eff */
[----:B------:R-:W-:Y:S01]  /*2050*/  IMAD R9, R6, 0x4, R23 ;  /* 0x0000000406097824 */ /* 0x000fe200078e0217 */
[----:B--2---:R-:W-:Y:S02]  /*2060*/  LEA R14, P2, R23, R28, 0x1 ;  /* 0x0000001c170e7211 */ /* 0x004fe400078408ff */
[----:B------:R-:W-:Y:S01]  /*2070*/  ISETP.LT.AND P6, PT, R21, UR15, !P0 ;  /* 0x0000000f15007c0c */ /* 0x000fe2000c7c1270 */
[----:B-----5:R2:W-:Y:S01]  /*2080*/  @P5 STG.E.U16 desc[UR8][R12.64], R8 ;  /* 0x000000080c005986 */ /* 0x0205e2000c101508 */
[----:B------:R-:W-:Y:S02]  /*2090*/  LEA.HI.X.SX32 R15, R23, R64, 0x1, P2 ;  /* 0x00000040170f7211 */ /* 0x000fe400010f0eff */
[----:B0-----:R-:W-:-:S02]  /*20a0*/  LEA R16, P5, R9, R28, 0x1 ;  /* 0x0000001c09107211 */ /* 0x001fc400078a08ff */
[----:B------:R-:W-:Y:S01]  /*20b0*/  ISETP.LT.AND P2, PT, R19, UR15, !P0 ;  /* 0x0000000f13007c0c */ /* 0x000fe2000c741270 */
[----:B------:R-:W-:Y:S01]  /*20c0*/  IMAD R19, R6, 0x4, R9 ;  /* 0x0000000406137824 */ /* 0x000fe200078e0209 */
[----:B------:R-:W-:Y:S01]  /*20d0*/  LEA.HI.X.SX32 R17, R9, R64, 0x1, P5 ;  /* 0x0000004009117211 */ /* 0x000fe200028f0eff */
[----:B------:R0:W-:Y:S01]  /*20e0*/  @P3 STG.E.U16 desc[UR8][R14.64], R31 ;  /* 0x0000001f0e003986 */ /* 0x0001e2000c101508 */
[----:B------:R-:W-:Y:S01]  /*20f0*/  ISETP.LT.AND P3, PT, R20, UR15, !P0 ;  /* 0x0000000f14007c0c */ /* 0x000fe2000c761270 */
[C---:B------:R-:W-:Y:S01]  /*2100*/  IMAD R9, R6.reuse, 0x4, R19 ;  /* 0x0000000406097824 */ /* 0x040fe200078e0213 */
[----:B-1----:R-:W-:Y:S01]  /*2110*/  LEA R10, P5, R19, R28, 0x1 ;  /* 0x0000001c130a7211 */ /* 0x002fe200078a08ff */
[----:B------:R1:W-:Y:S01]  /*2120*/  @P6 STG.E.U16 desc[UR8][R16.64], R35 ;  /* 0x0000002310006986 */ /* 0x0003e2000c101508 */
[----:B------:R-:W-:Y:S02]  /*2130*/  PRMT R29, R29, 0x7632, R29 ;  /* 0x000076321d1d7816 */ /* 0x000fe4000000001d */
[----:B------:R-:W-:Y:S01]  /*2140*/  LEA.HI.X.SX32 R11, R19, R64, 0x1, P5 ;  /* 0x00000040130b7211 */ /* 0x000fe200028f0eff */
[----:B------:R-:W-:Y:S01]  /*2150*/  IMAD R19, R6, 0x4, R9 ;  /* 0x0000000406137824 */ /* 0x000fe200078e0209 */
[----:B--2---:R-:W-:-:S02]  /*2160*/  LEA R12, P6, R9, R28, 0x1 ;  /* 0x0000001c090c7211 */ /* 0x004fc400078c08ff */
[----:B------:R-:W-:Y:S02]  /*2170*/  PRMT R33, R33, 0x7632, R33 ;  /* 0x0000763221217816 */ /* 0x000fe40000000021 */
[----:B------:R-:W-:Y:S01]  /*2180*/  LEA.HI.X.SX32 R13, R9, R64, 0x1, P6 ;  /* 0x00000040090d7211 */ /* 0x000fe200030f0eff */
[----:B------:R-:W-:Y:S01]  /*2190*/  IMAD R9, R6, 0x4, R19 ;  /* 0x0000000406097824 */ /* 0x000fe200078e0213 */
[----:B------:R2:W-:Y:S01]  /*21a0*/  @P3 STG.E.U16 desc[UR8][R10.64], R29 ;  /* 0x0000001d0a003986 */ /* 0x0005e2000c101508 */
[----:B------:R-:W-:Y:S02]  /*21b0*/  ISETP.LT.AND P5, PT, R18, UR15, !P0 ;  /* 0x0000000f12007c0c */ /* 0x000fe4000c7a1270 */
[C---:B------:R-:W-:Y:S01]  /*21c0*/  IMAD R21, R6.reuse, 0x4, R9 ;  /* 0x0000000406157824 */ /* 0x040fe200078e0209 */
[----:B------:R3:W-:Y:S01]  /*21d0*/  @P2 STG.E.U16 desc[UR8][R12.64], R33 ;  /* 0x000000210c002986 */ /* 0x0007e2000c101508 */
[-C--:B0-----:R-:W-:Y:S02]  /*21e0*/  LEA R14, P2, R19, R28.reuse, 0x1 ;  /* 0x0000001c130e7211 */ /* 0x081fe400078408ff */
[----:B------:R-:W-:Y:S01]  /*21f0*/  IMAD R23, R6, 0x4, R21 ;  /* 0x0000000406177824 */ /* 0x000fe200078e0215 */
[----:B-1----:R-:W-:-:S02]  /*2200*/  LEA R16, P3, R9, R28, 0x1 ;  /* 0x0000001c09107211 */ /* 0x002fc400078608ff */
[----:B------:R-:W-:Y:S01]  /*2210*/  LEA.HI.X.SX32 R15, R19, R64, 0x1, P2 ;  /* 0x00000040130f7211 */ /* 0x000fe200010f0eff */
[C---:B------:R-:W-:Y:S01]  /*2220*/  IMAD R25, R6.reuse, 0x4, R23 ;  /* 0x0000000406197824 */ /* 0x040fe200078e0217 */
[----:B--2---:R-:W-:Y:S02]  /*2230*/  LEA R10, P2, R23, R28, 0x1 ;  /* 0x0000001c170a7211 */ /* 0x004fe400078408ff */
[-C--:B------:R-:W-:Y:S01]  /*2240*/  LEA.HI.X.SX32 R17, R9, R64.reuse, 0x1, P3 ;  /* 0x0000004009117211 */ /* 0x080fe200018f0eff */
[----:B------:R-:W-:Y:S01]  /*2250*/  IMAD R6, R6, 0x4, R25 ;  /* 0x0000000406067824 */ /* 0x000fe200078e0219 */
[----:B------:R-:W-:Y:S02]  /*2260*/  ISETP.LT.AND P3, PT, R5, UR15, !P0 ;  /* 0x0000000f05007c0c */ /* 0x000fe4000c761270 */
[----:B------:R-:W-:Y:S02]  /*2270*/  LEA.HI.X.SX32 R11, R23, R64, 0x1, P2 ;  /* 0x00000040170b7211 */ /* 0x000fe400010f0eff */
[----:B------:R-:W-:-:S02]  /*2280*/  LEA R18, P6, R21, R28, 0x1 ;  /* 0x0000001c15127211 */ /* 0x000fc400078c08ff */
[----:B------:R-:W-:Y:S02]  /*2290*/  ISETP.LT.AND P2, PT, R0, UR15, !P0 ;  /* 0x0000000f00007c0c */ /* 0x000fe4000c741270 */
[----:B------:R-:W-:Y:S02]  /*22a0*/  ISETP.LT.AND P0, PT, R3, UR15, !P0 ;  /* 0x0000000f03007c0c */ /* 0x000fe4000c701270 */
[----:B------:R-:W-:Y:S02]  /*22b0*/  PRMT R7, R2, 0x7632, R7 ;  /* 0x0000763202077816 */ /* 0x000fe40000000007 */
[----:B------:R-:W-:Y:S02]  /*22c0*/  LEA.HI.X.SX32 R19, R21, R64, 0x1, P6 ;  /* 0x0000004015137211 */ /* 0x000fe400030f0eff */
[----:B------:R-:W-:Y:S01]  /*22d0*/  PRMT R8, R4, 0x7632, R8 ;  /* 0x0000763204087816 */ /* 0x000fe20000000008 */
[----:B------:R0:W-:Y:S01]  /*22e0*/  @P5 STG.E.U16 desc[UR8][R14.64], R7 ;  /* 0x000000070e005986 */ /* 0x0001e2000c101508 */
[----:B------:R-:W-:-:S02]  /*22f0*/  LEA R20, P6, R25, R28, 0x1 ;  /* 0x0000001c19147211 */ /* 0x000fc400078c08ff */
[----:B------:R-:W-:Y:S01]  /*2300*/  PRMT R9, R7, 0x7632, R9 ;  /* 0x0000763207097816 */ /* 0x000fe20000000009 */
[----:B------:R0:W-:Y:S01]  /*2310*/  @P4 STG.E.U16 desc[UR8][R16.64], R8 ;  /* 0x0000000810004986 */ /* 0x0001e2000c101508 */
[----:B------:R-:W-:Y:S02]  /*2320*/  PRMT R5, R8, 0x7632, R5 ;  /* 0x0000763208057816 */ /* 0x000fe40000000005 */
[----:B------:R-:W-:Y:S01]  /*2330*/  LEA.HI.X.SX32 R21, R25, R64, 0x1, P6 ;  /* 0x0000004019157211 */ /* 0x000fe200030f0eff */
[----:B------:R0:W-:Y:S01]  /*2340*/  @P3 STG.E.U16 desc[UR8][R18.64], R9 ;  /* 0x0000000912003986 */ /* 0x0001e2000c101508 */
[----:B------:R-:W-:Y:S02]  /*2350*/  PRMT R31, R31, 0x7632, R31 ;  /* 0x000076321f1f7816 */ /* 0x000fe4000000001f */
[C---:B---3--:R-:W-:Y:S01]  /*2360*/  LEA R12, P6, R6.reuse, R28, 0x1 ;  /* 0x0000001c060c7211 */ /* 0x048fe200078c08ff */
[----:B------:R0:W-:Y:S03]  /*2370*/  @P2 STG.E.U16 desc[UR8][R10.64], R5 ;  /* 0x000000050a002986 */ /* 0x0001e6000c101508 */
[----:B------:R-:W-:Y:S01]  /*2380*/  LEA.HI.X.SX32 R13, R6, R64, 0x1, P6 ;  /* 0x00000040060d7211 */ /* 0x000fe200030f0eff */
[----:B------:R0:W-:Y:S01]  /*2390*/  @P1 STG.E.U16 desc[UR8][R20.64], R31 ;  /* 0x0000001f14001986 */ /* 0x0001e2000c101508 */
[----:B------:R-:W-:Y:S07]  /*23a0*/  @!P0 EXIT ;  /* 0x000000000000894d */ /* 0x000fee0003800000 */
[----:B------:R-:W-:-:S05]  /*23b0*/  PRMT R6, R35, 0x7632, R6 ;  /* 0x0000763223067816 */ /* 0x000fca0000000006 */
[----:B------:R-:W-:Y:S01]  /*23c0*/  STG.E.U16 desc[UR8][R12.64], R6 ;  /* 0x000000060c007986 */ /* 0x000fe2000c101508 */
[----:B------:R-:W-:Y:S05]  /*23d0*/  EXIT ;  /* 0x000000000000794d */ /* 0x000fea0003800000 */
.L_x_3:
[----:B------:R-:W-:-:S00]  /*23e0*/  BRA `(.L_x_3) ;  /* 0xfffffffc00fc7947 */ /* 0x000fc0000383ffff */
[----:B------:R-:W-:-:S00]  /*23f0*/  NOP ;  /* 0x0000000000007918 */ /* 0x000fc00000000000 */
        /* <DEDUP_REMOVED lines=8> */
.L_x_4:


//--------------------- .nv.shared.matmul_kernel  --------------------------
	.section	.nv.shared.matmul_kernel,"aw",@nobits
	.sectionflags	@""
	.align	16
	.zero		1024


//--------------------- .nv.shared.reserved.0     --------------------------
	.section	.nv.shared.reserved.0,"aw",@nobits
	.weak		__nv_reservedSMEM_offset_0_alias
	.size		__nv_reservedSMEM_offset_0_alias, 0, 64
	.other		__nv_reservedSMEM_offset_0_alias,@"STO_CUDA_RESERVED_SHARED STV_DEFAULT"
__nv_reservedSMEM_offset_0_alias:
	.zero		0
	.zero		64


//--------------------- .nv.constant0.matmul_kernel --------------------------
	.section	.nv.constant0.matmul_kernel,"a",@progbits
	.sectionflags	@""
	.align	4
.nv.constant0.matmul_kernel:
	.zero		976


//--------------------- SYMBOLS --------------------------

	.type		.nv.reservedSmem.offset0,@object
	.size		.nv.reservedSmem.offset0,0x4
	.type		.nv.reservedSmem.cap,@object
	.size		.nv.reservedSmem.cap,0x4
